//
// Generated by NVIDIA NVVM Compiler
//
// Compiler Build ID: CL-36424714
// Cuda compilation tools, release 13.0, V13.0.88
// Based on NVVM 20.0.0
//

.version 9.0
.target sm_100
.address_size 64

	// .globl	_Z11next_kernelP6PlanetS0_id
.global .align 8 .f64 dev_G = 0d401AB27BB2FEC56D;

.visible .entry _Z11next_kernelP6PlanetS0_id(
	.param .u64 .ptr .align 1 _Z11next_kernelP6PlanetS0_id_param_0,
	.param .u64 .ptr .align 1 _Z11next_kernelP6PlanetS0_id_param_1,
	.param .u32 _Z11next_kernelP6PlanetS0_id_param_2,
	.param .f64 _Z11next_kernelP6PlanetS0_id_param_3
)
{
	.reg .pred 	%p<18>;
	.reg .b32 	%r<45>;
	.reg .b64 	%rd<33>;
	.reg .b64 	%fd<340>;

	ld.param.u64 	%rd8, [_Z11next_kernelP6PlanetS0_id_param_0];
	ld.param.u32 	%r24, [_Z11next_kernelP6PlanetS0_id_param_2];
	cvta.to.global.u64 	%rd1, %rd8;
	mov.u32 	%r25, %ctaid.x;
	mov.u32 	%r26, %ntid.x;
	mov.u32 	%r27, %tid.x;
	mad.lo.s32 	%r1, %r25, %r26, %r27;
	setp.ge.s32 	%p1, %r1, %r24;
	@%p1 bra 	$L__BB0_24;
	mul.wide.s32 	%rd10, %r1, 40;
	add.s64 	%rd11, %rd1, %rd10;
	ld.global.f64 	%fd1, [%rd11+8];
	ld.global.f64 	%fd2, [%rd11+16];
	ld.global.f64 	%fd3, [%rd11];
	setp.lt.s32 	%p2, %r1, 1;
	mov.f64 	%fd322, 0d0000000000000000;
	mov.b32 	%r43, 0;
	mov.f64 	%fd323, %fd322;
	@%p2 bra 	$L__BB0_10;
	ld.global.f64 	%fd52, [dev_G];
	mul.f64 	%fd4, %fd3, %fd52;
	min.s32 	%r30, %r1, %r24;
	max.s32 	%r43, %r30, 1;
	setp.lt.s32 	%p3, %r30, 4;
	mov.f64 	%fd323, 0d0000000000000000;
	mov.b32 	%r38, 0;
	mov.f64 	%fd322, %fd323;
	@%p3 bra 	$L__BB0_5;
	and.b32  	%r31, %r43, 2147483644;
	neg.s32 	%r36, %r31;
	add.s64 	%rd31, %rd1, 80;
	mov.f64 	%fd323, 0d0000000000000000;
$L__BB0_4:
	.pragma "nounroll";
	and.b32  	%r38, %r43, 2147483644;
	ld.global.f64 	%fd54, [%rd31+-72];
	sub.f64 	%fd55, %fd54, %fd1;
	ld.global.f64 	%fd56, [%rd31+-64];
	sub.f64 	%fd57, %fd56, %fd2;
	mul.f64 	%fd58, %fd57, %fd57;
	fma.rn.f64 	%fd59, %fd55, %fd55, %fd58;
	add.f64 	%fd60, %fd59, 0d3F1A36E2EB1C432D;
	sqrt.rn.f64 	%fd61, %fd60;
	ld.global.f64 	%fd62, [%rd31+-80];
	mul.f64 	%fd63, %fd4, %fd62;
	div.rn.f64 	%fd64, %fd63, %fd60;
	mul.f64 	%fd65, %fd55, %fd64;
	div.rn.f64 	%fd66, %fd65, %fd61;
	add.f64 	%fd67, %fd322, %fd66;
	mul.f64 	%fd68, %fd57, %fd64;
	div.rn.f64 	%fd69, %fd68, %fd61;
	add.f64 	%fd70, %fd323, %fd69;
	ld.global.f64 	%fd71, [%rd31+-32];
	sub.f64 	%fd72, %fd71, %fd1;
	ld.global.f64 	%fd73, [%rd31+-24];
	sub.f64 	%fd74, %fd73, %fd2;
	mul.f64 	%fd75, %fd74, %fd74;
	fma.rn.f64 	%fd76, %fd72, %fd72, %fd75;
	add.f64 	%fd77, %fd76, 0d3F1A36E2EB1C432D;
	sqrt.rn.f64 	%fd78, %fd77;
	ld.global.f64 	%fd79, [%rd31+-40];
	mul.f64 	%fd80, %fd4, %fd79;
	div.rn.f64 	%fd81, %fd80, %fd77;
	mul.f64 	%fd82, %fd72, %fd81;
	div.rn.f64 	%fd83, %fd82, %fd78;
	add.f64 	%fd84, %fd67, %fd83;
	mul.f64 	%fd85, %fd74, %fd81;
	div.rn.f64 	%fd86, %fd85, %fd78;
	add.f64 	%fd87, %fd70, %fd86;
	ld.global.f64 	%fd88, [%rd31+8];
	sub.f64 	%fd89, %fd88, %fd1;
	ld.global.f64 	%fd90, [%rd31+16];
	sub.f64 	%fd91, %fd90, %fd2;
	mul.f64 	%fd92, %fd91, %fd91;
	fma.rn.f64 	%fd93, %fd89, %fd89, %fd92;
	add.f64 	%fd94, %fd93, 0d3F1A36E2EB1C432D;
	sqrt.rn.f64 	%fd95, %fd94;
	ld.global.f64 	%fd96, [%rd31];
	mul.f64 	%fd97, %fd4, %fd96;
	div.rn.f64 	%fd98, %fd97, %fd94;
	mul.f64 	%fd99, %fd89, %fd98;
	div.rn.f64 	%fd100, %fd99, %fd95;
	add.f64 	%fd101, %fd84, %fd100;
	mul.f64 	%fd102, %fd91, %fd98;
	div.rn.f64 	%fd103, %fd102, %fd95;
	add.f64 	%fd104, %fd87, %fd103;
	ld.global.f64 	%fd105, [%rd31+48];
	sub.f64 	%fd106, %fd105, %fd1;
	ld.global.f64 	%fd107, [%rd31+56];
	sub.f64 	%fd108, %fd107, %fd2;
	mul.f64 	%fd109, %fd108, %fd108;
	fma.rn.f64 	%fd110, %fd106, %fd106, %fd109;
	add.f64 	%fd111, %fd110, 0d3F1A36E2EB1C432D;
	sqrt.rn.f64 	%fd112, %fd111;
	ld.global.f64 	%fd113, [%rd31+40];
	mul.f64 	%fd114, %fd4, %fd113;
	div.rn.f64 	%fd115, %fd114, %fd111;
	mul.f64 	%fd116, %fd106, %fd115;
	div.rn.f64 	%fd117, %fd116, %fd112;
	add.f64 	%fd322, %fd101, %fd117;
	mul.f64 	%fd118, %fd108, %fd115;
	div.rn.f64 	%fd119, %fd118, %fd112;
	add.f64 	%fd323, %fd104, %fd119;
	add.s32 	%r36, %r36, 4;
	add.s64 	%rd31, %rd31, 160;
	setp.ne.s32 	%p4, %r36, 0;
	@%p4 bra 	$L__BB0_4;
$L__BB0_5:
	and.b32  	%r8, %r43, 3;
	setp.eq.s32 	%p5, %r8, 0;
	@%p5 bra 	$L__BB0_10;
	setp.eq.s32 	%p6, %r8, 1;
	@%p6 bra 	$L__BB0_8;
	mul.wide.u32 	%rd12, %r38, 40;
	add.s64 	%rd13, %rd1, %rd12;
	ld.global.f64 	%fd121, [%rd13+8];
	sub.f64 	%fd122, %fd121, %fd1;
	ld.global.f64 	%fd123, [%rd13+16];
	sub.f64 	%fd124, %fd123, %fd2;
	mul.f64 	%fd125, %fd124, %fd124;
	fma.rn.f64 	%fd126, %fd122, %fd122, %fd125;
	add.f64 	%fd127, %fd126, 0d3F1A36E2EB1C432D;
	sqrt.rn.f64 	%fd128, %fd127;
	ld.global.f64 	%fd129, [%rd13];
	mul.f64 	%fd130, %fd4, %fd129;
	div.rn.f64 	%fd131, %fd130, %fd127;
	mul.f64 	%fd132, %fd122, %fd131;
	div.rn.f64 	%fd133, %fd132, %fd128;
	add.f64 	%fd134, %fd322, %fd133;
	mul.f64 	%fd135, %fd124, %fd131;
	div.rn.f64 	%fd136, %fd135, %fd128;
	add.f64 	%fd137, %fd323, %fd136;
	ld.global.f64 	%fd138, [%rd13+48];
	sub.f64 	%fd139, %fd138, %fd1;
	ld.global.f64 	%fd140, [%rd13+56];
	sub.f64 	%fd141, %fd140, %fd2;
	mul.f64 	%fd142, %fd141, %fd141;
	fma.rn.f64 	%fd143, %fd139, %fd139, %fd142;
	add.f64 	%fd144, %fd143, 0d3F1A36E2EB1C432D;
	sqrt.rn.f64 	%fd145, %fd144;
	ld.global.f64 	%fd146, [%rd13+40];
	mul.f64 	%fd147, %fd4, %fd146;
	div.rn.f64 	%fd148, %fd147, %fd144;
	mul.f64 	%fd149, %fd139, %fd148;
	div.rn.f64 	%fd150, %fd149, %fd145;
	add.f64 	%fd322, %fd134, %fd150;
	mul.f64 	%fd151, %fd141, %fd148;
	div.rn.f64 	%fd152, %fd151, %fd145;
	add.f64 	%fd323, %fd137, %fd152;
	add.s32 	%r38, %r38, 2;
$L__BB0_8:
	and.b32  	%r32, %r43, 1;
	setp.eq.b32 	%p7, %r32, 1;
	not.pred 	%p8, %p7;
	@%p8 bra 	$L__BB0_10;
	mul.wide.u32 	%rd14, %r38, 40;
	add.s64 	%rd15, %rd1, %rd14;
	ld.global.f64 	%fd153, [%rd15+8];
	sub.f64 	%fd154, %fd153, %fd1;
	ld.global.f64 	%fd155, [%rd15+16];
	sub.f64 	%fd156, %fd155, %fd2;
	mul.f64 	%fd157, %fd156, %fd156;
	fma.rn.f64 	%fd158, %fd154, %fd154, %fd157;
	add.f64 	%fd159, %fd158, 0d3F1A36E2EB1C432D;
	sqrt.rn.f64 	%fd160, %fd159;
	ld.global.f64 	%fd161, [%rd15];
	mul.f64 	%fd162, %fd4, %fd161;
	div.rn.f64 	%fd163, %fd162, %fd159;
	mul.f64 	%fd164, %fd154, %fd163;
	div.rn.f64 	%fd165, %fd164, %fd160;
	add.f64 	%fd322, %fd322, %fd165;
	mul.f64 	%fd166, %fd156, %fd163;
	div.rn.f64 	%fd167, %fd166, %fd160;
	add.f64 	%fd323, %fd323, %fd167;
$L__BB0_10:
	setp.ge.s32 	%p9, %r43, %r24;
	@%p9 bra 	$L__BB0_14;
	setp.eq.s32 	%p10, %r1, %r43;
	@%p10 bra 	$L__BB0_13;
	mul.wide.u32 	%rd16, %r43, 40;
	add.s64 	%rd17, %rd1, %rd16;
	ld.global.f64 	%fd168, [%rd17+8];
	sub.f64 	%fd169, %fd168, %fd1;
	ld.global.f64 	%fd170, [%rd17+16];
	sub.f64 	%fd171, %fd170, %fd2;
	mul.f64 	%fd172, %fd171, %fd171;
	fma.rn.f64 	%fd173, %fd169, %fd169, %fd172;
	add.f64 	%fd174, %fd173, 0d3F1A36E2EB1C432D;
	sqrt.rn.f64 	%fd175, %fd174;
	ld.global.f64 	%fd176, [dev_G];
	mul.f64 	%fd177, %fd3, %fd176;
	ld.global.f64 	%fd178, [%rd17];
	mul.f64 	%fd179, %fd177, %fd178;
	div.rn.f64 	%fd180, %fd179, %fd174;
	mul.f64 	%fd181, %fd169, %fd180;
	div.rn.f64 	%fd182, %fd181, %fd175;
	add.f64 	%fd322, %fd322, %fd182;
	mul.f64 	%fd183, %fd171, %fd180;
	div.rn.f64 	%fd184, %fd183, %fd175;
	add.f64 	%fd323, %fd323, %fd184;
$L__BB0_13:
	add.s32 	%r43, %r43, 1;
$L__BB0_14:
	setp.ge.s32 	%p11, %r43, %r24;
	@%p11 bra 	$L__BB0_23;
	ld.global.f64 	%fd186, [dev_G];
	mul.f64 	%fd29, %fd3, %fd186;
	sub.s32 	%r14, %r24, %r43;
	sub.s32 	%r33, %r43, %r24;
	setp.gt.u32 	%p12, %r33, -4;
	@%p12 bra 	$L__BB0_18;
	and.b32  	%r34, %r14, -4;
	neg.s32 	%r41, %r34;
	mul.wide.u32 	%rd18, %r43, 40;
	add.s64 	%rd19, %rd18, %rd1;
	add.s64 	%rd32, %rd19, 80;
$L__BB0_17:
	.pragma "nounroll";
	ld.global.f64 	%fd187, [%rd32+-72];
	sub.f64 	%fd188, %fd187, %fd1;
	ld.global.f64 	%fd189, [%rd32+-64];
	sub.f64 	%fd190, %fd189, %fd2;
	mul.f64 	%fd191, %fd190, %fd190;
	fma.rn.f64 	%fd192, %fd188, %fd188, %fd191;
	add.f64 	%fd193, %fd192, 0d3F1A36E2EB1C432D;
	sqrt.rn.f64 	%fd194, %fd193;
	ld.global.f64 	%fd195, [%rd32+-80];
	mul.f64 	%fd196, %fd29, %fd195;
	div.rn.f64 	%fd197, %fd196, %fd193;
	mul.f64 	%fd198, %fd188, %fd197;
	div.rn.f64 	%fd199, %fd198, %fd194;
	add.f64 	%fd200, %fd322, %fd199;
	mul.f64 	%fd201, %fd190, %fd197;
	div.rn.f64 	%fd202, %fd201, %fd194;
	add.f64 	%fd203, %fd323, %fd202;
	ld.global.f64 	%fd204, [%rd32+-32];
	sub.f64 	%fd205, %fd204, %fd1;
	ld.global.f64 	%fd206, [%rd32+-24];
	sub.f64 	%fd207, %fd206, %fd2;
	mul.f64 	%fd208, %fd207, %fd207;
	fma.rn.f64 	%fd209, %fd205, %fd205, %fd208;
	add.f64 	%fd210, %fd209, 0d3F1A36E2EB1C432D;
	sqrt.rn.f64 	%fd211, %fd210;
	ld.global.f64 	%fd212, [%rd32+-40];
	mul.f64 	%fd213, %fd29, %fd212;
	div.rn.f64 	%fd214, %fd213, %fd210;
	mul.f64 	%fd215, %fd205, %fd214;
	div.rn.f64 	%fd216, %fd215, %fd211;
	add.f64 	%fd217, %fd200, %fd216;
	mul.f64 	%fd218, %fd207, %fd214;
	div.rn.f64 	%fd219, %fd218, %fd211;
	add.f64 	%fd220, %fd203, %fd219;
	ld.global.f64 	%fd221, [%rd32+8];
	sub.f64 	%fd222, %fd221, %fd1;
	ld.global.f64 	%fd223, [%rd32+16];
	sub.f64 	%fd224, %fd223, %fd2;
	mul.f64 	%fd225, %fd224, %fd224;
	fma.rn.f64 	%fd226, %fd222, %fd222, %fd225;
	add.f64 	%fd227, %fd226, 0d3F1A36E2EB1C432D;
	sqrt.rn.f64 	%fd228, %fd227;
	ld.global.f64 	%fd229, [%rd32];
	mul.f64 	%fd230, %fd29, %fd229;
	div.rn.f64 	%fd231, %fd230, %fd227;
	mul.f64 	%fd232, %fd222, %fd231;
	div.rn.f64 	%fd233, %fd232, %fd228;
	add.f64 	%fd234, %fd217, %fd233;
	mul.f64 	%fd235, %fd224, %fd231;
	div.rn.f64 	%fd236, %fd235, %fd228;
	add.f64 	%fd237, %fd220, %fd236;
	ld.global.f64 	%fd238, [%rd32+48];
	sub.f64 	%fd239, %fd238, %fd1;
	ld.global.f64 	%fd240, [%rd32+56];
	sub.f64 	%fd241, %fd240, %fd2;
	mul.f64 	%fd242, %fd241, %fd241;
	fma.rn.f64 	%fd243, %fd239, %fd239, %fd242;
	add.f64 	%fd244, %fd243, 0d3F1A36E2EB1C432D;
	sqrt.rn.f64 	%fd245, %fd244;
	ld.global.f64 	%fd246, [%rd32+40];
	mul.f64 	%fd247, %fd29, %fd246;
	div.rn.f64 	%fd248, %fd247, %fd244;
	mul.f64 	%fd249, %fd239, %fd248;
	div.rn.f64 	%fd250, %fd249, %fd245;
	add.f64 	%fd322, %fd234, %fd250;
	mul.f64 	%fd251, %fd241, %fd248;
	div.rn.f64 	%fd252, %fd251, %fd245;
	add.f64 	%fd323, %fd237, %fd252;
	add.s32 	%r43, %r43, 4;
	add.s32 	%r41, %r41, 4;
	add.s64 	%rd32, %rd32, 160;
	setp.ne.s32 	%p13, %r41, 0;
	@%p13 bra 	$L__BB0_17;
$L__BB0_18:
	and.b32  	%r21, %r14, 3;
	setp.eq.s32 	%p14, %r21, 0;
	@%p14 bra 	$L__BB0_23;
	setp.eq.s32 	%p15, %r21, 1;
	@%p15 bra 	$L__BB0_21;
	mul.wide.u32 	%rd20, %r43, 40;
	add.s64 	%rd21, %rd1, %rd20;
	ld.global.f64 	%fd254, [%rd21+8];
	sub.f64 	%fd255, %fd254, %fd1;
	ld.global.f64 	%fd256, [%rd21+16];
	sub.f64 	%fd257, %fd256, %fd2;
	mul.f64 	%fd258, %fd257, %fd257;
	fma.rn.f64 	%fd259, %fd255, %fd255, %fd258;
	add.f64 	%fd260, %fd259, 0d3F1A36E2EB1C432D;
	sqrt.rn.f64 	%fd261, %fd260;
	ld.global.f64 	%fd262, [%rd21];
	mul.f64 	%fd263, %fd29, %fd262;
	div.rn.f64 	%fd264, %fd263, %fd260;
	mul.f64 	%fd265, %fd255, %fd264;
	div.rn.f64 	%fd266, %fd265, %fd261;
	add.f64 	%fd267, %fd322, %fd266;
	mul.f64 	%fd268, %fd257, %fd264;
	div.rn.f64 	%fd269, %fd268, %fd261;
	add.f64 	%fd270, %fd323, %fd269;
	ld.global.f64 	%fd271, [%rd21+48];
	sub.f64 	%fd272, %fd271, %fd1;
	ld.global.f64 	%fd273, [%rd21+56];
	sub.f64 	%fd274, %fd273, %fd2;
	mul.f64 	%fd275, %fd274, %fd274;
	fma.rn.f64 	%fd276, %fd272, %fd272, %fd275;
	add.f64 	%fd277, %fd276, 0d3F1A36E2EB1C432D;
	sqrt.rn.f64 	%fd278, %fd277;
	ld.global.f64 	%fd279, [%rd21+40];
	mul.f64 	%fd280, %fd29, %fd279;
	div.rn.f64 	%fd281, %fd280, %fd277;
	mul.f64 	%fd282, %fd272, %fd281;
	div.rn.f64 	%fd283, %fd282, %fd278;
	add.f64 	%fd322, %fd267, %fd283;
	mul.f64 	%fd284, %fd274, %fd281;
	div.rn.f64 	%fd285, %fd284, %fd278;
	add.f64 	%fd323, %fd270, %fd285;
	add.s32 	%r43, %r43, 2;
$L__BB0_21:
	and.b32  	%r35, %r14, 1;
	setp.eq.b32 	%p16, %r35, 1;
	not.pred 	%p17, %p16;
	@%p17 bra 	$L__BB0_23;
	mul.wide.u32 	%rd22, %r43, 40;
	add.s64 	%rd23, %rd1, %rd22;
	ld.global.f64 	%fd286, [%rd23+8];
	sub.f64 	%fd287, %fd286, %fd1;
	ld.global.f64 	%fd288, [%rd23+16];
	sub.f64 	%fd289, %fd288, %fd2;
	mul.f64 	%fd290, %fd289, %fd289;
	fma.rn.f64 	%fd291, %fd287, %fd287, %fd290;
	add.f64 	%fd292, %fd291, 0d3F1A36E2EB1C432D;
	sqrt.rn.f64 	%fd293, %fd292;
	ld.global.f64 	%fd294, [%rd23];
	mul.f64 	%fd295, %fd29, %fd294;
	div.rn.f64 	%fd296, %fd295, %fd292;
	mul.f64 	%fd297, %fd287, %fd296;
	div.rn.f64 	%fd298, %fd297, %fd293;
	add.f64 	%fd322, %fd322, %fd298;
	mul.f64 	%fd299, %fd289, %fd296;
	div.rn.f64 	%fd300, %fd299, %fd293;
	add.f64 	%fd323, %fd323, %fd300;
$L__BB0_23:
	ld.param.f64 	%fd311, [_Z11next_kernelP6PlanetS0_id_param_3];
	ld.param.u64 	%rd30, [_Z11next_kernelP6PlanetS0_id_param_1];
	ld.param.u64 	%rd29, [_Z11next_kernelP6PlanetS0_id_param_0];
	cvta.to.global.u64 	%rd24, %rd29;
	mul.wide.s32 	%rd25, %r1, 40;
	add.s64 	%rd26, %rd24, %rd25;
	ld.global.f64 	%fd301, [%rd26+24];
	mul.f64 	%fd302, %fd311, %fd322;
	div.rn.f64 	%fd303, %fd302, %fd3;
	add.f64 	%fd304, %fd303, %fd301;
	cvta.to.global.u64 	%rd27, %rd30;
	add.s64 	%rd28, %rd27, %rd25;
	st.global.f64 	[%rd28+24], %fd304;
	ld.global.f64 	%fd305, [%rd26+32];
	mul.f64 	%fd306, %fd311, %fd323;
	div.rn.f64 	%fd307, %fd306, %fd3;
	add.f64 	%fd308, %fd307, %fd305;
	st.global.f64 	[%rd28+32], %fd308;
	fma.rn.f64 	%fd309, %fd311, %fd304, %fd1;
	st.global.f64 	[%rd28+8], %fd309;
	fma.rn.f64 	%fd310, %fd311, %fd308, %fd2;
	st.global.f64 	[%rd28+16], %fd310;
	st.global.f64 	[%rd28], %fd3;
$L__BB0_24:
	ret;

}


// ===== COMPILED SASS (sm_100) =====

	.target	sm_100

	.elftype	@"ET_EXEC"


//--------------------- .note.nv.tkinfo           --------------------------
	.section	.note.nv.tkinfo,"",@"SHT_NOTE"
	.sectionflags	@"SHF_NOTE_NV_TKINFO"
	.tkinfo
        /*0018*/ 	.word	0x00000002
        /*0030*/ 	.string	""
        /*0030*/ 	.string	"ptxas"
        /*0030*/ 	.string	"Cuda compilation tools, release 13.0, V13.0.88"
        /*0030*/ 	.string	"Build cuda_13.0.r13.0/compiler.36424714_0"
        /*0030*/ 	.string	"-arch sm_100 -m 64 "



//--------------------- .note.nv.cuinfo           --------------------------
	.section	.note.nv.cuinfo,"",@"SHT_NOTE"
	.sectionflags	@"SHF_NOTE_NV_CUINFO"
        /*0018*/ 	.short	0x0002
        /*001a*/ 	.short	0x0064
        /*001c*/ 	.short	0x0082
	.zero		2


//--------------------- .nv.info                  --------------------------
	.section	.nv.info,"",@"SHT_CUDA_INFO"
	.align	4


	//----- nvinfo : EIATTR_REGCOUNT
	.align		4
        /*0000*/ 	.byte	0x04, 0x2f
        /*0002*/ 	.short	(.L_2 - .L_1)
	.align		4
.L_1:
        /*0004*/ 	.word	index@(_Z11next_kernelP6PlanetS0_id)
        /*0008*/ 	.word	0x00000030


	//----- nvinfo : EIATTR_FRAME_SIZE
	.align		4
.L_2:
        /*000c*/ 	.byte	0x04, 0x11
        /*000e*/ 	.short	(.L_4 - .L_3)
	.align		4
.L_3:
        /*0010*/ 	.word	index@($__internal_1_$__cuda_sm20_dsqrt_rn_f64_mediumpath_v1)
        /*0014*/ 	.word	0x00000000


	//----- nvinfo : EIATTR_FRAME_SIZE
	.align		4
.L_4:
        /*0018*/ 	.byte	0x04, 0x11
        /*001a*/ 	.short	(.L_6 - .L_5)
	.align		4
.L_5:
        /*001c*/ 	.word	index@($__internal_0_$__cuda_sm20_div_rn_f64_full)
        /*0020*/ 	.word	0x00000000


	//----- nvinfo : EIATTR_FRAME_SIZE
	.align		4
.L_6:
        /*0024*/ 	.byte	0x04, 0x11
        /*0026*/ 	.short	(.L_8 - .L_7)
	.align		4
.L_7:
        /*0028*/ 	.word	index@(_Z11next_kernelP6PlanetS0_id)
        /*002c*/ 	.word	0x00000000


	//----- nvinfo : EIATTR_MIN_STACK_SIZE
	.align		4
.L_8:
        /*0030*/ 	.byte	0x04, 0x12
        /*0032*/ 	.short	(.L_10 - .L_9)
	.align		4
.L_9:
        /*0034*/ 	.word	index@(_Z11next_kernelP6PlanetS0_id)
        /*0038*/ 	.word	0x00000000
.L_10:


//--------------------- .nv.compat                --------------------------
	.section	.nv.compat,"",@"SHT_CUDA_COMPAT_INFO"
	.align	4
        /*0000*/ 	.byte	0x02, 0x09, 0x00, 0x00, 0x02, 0x02, 0x01, 0x00, 0x02, 0x05, 0x05, 0x00, 0x03, 0x07, 0x01, 0x01
        /*0010*/ 	.byte	0x02, 0x03, 0x00, 0x00, 0x02, 0x06, 0x01, 0x00, 0x04, 0x0b, 0x08, 0x00, 0x01, 0x00, 0x00, 0x00
        /*0020*/ 	.byte	0x00, 0x00, 0x00, 0x00


//--------------------- .nv.info._Z11next_kernelP6PlanetS0_id --------------------------
	.section	.nv.info._Z11next_kernelP6PlanetS0_id,"",@"SHT_CUDA_INFO"
	.sectionflags	@""
	.align	4


	//----- nvinfo : EIATTR_CUDA_API_VERSION
	.align		4
        /*0000*/ 	.byte	0x04, 0x37
        /*0002*/ 	.short	(.L_12 - .L_11)
.L_11:
        /*0004*/ 	.word	0x00000082


	//----- nvinfo : EIATTR_KPARAM_INFO
	.align		4
.L_12:
        /*0008*/ 	.byte	0x04, 0x17
        /*000a*/ 	.short	(.L_14 - .L_13)
.L_13:
        /*000c*/ 	.word	0x00000000
        /*0010*/ 	.short	0x0003
        /*0012*/ 	.short	0x0018
        /*0014*/ 	.byte	0x00, 0xf0, 0x21, 0x00


	//----- nvinfo : EIATTR_KPARAM_INFO
	.align		4
.L_14:
        /*0018*/ 	.byte	0x04, 0x17
        /*001a*/ 	.short	(.L_16 - .L_15)
.L_15:
        /*001c*/ 	.word	0x00000000
        /*0020*/ 	.short	0x0002
        /*0022*/ 	.short	0x0010
        /*0024*/ 	.byte	0x00, 0xf0, 0x11, 0x00


	//----- nvinfo : EIATTR_KPARAM_INFO
	.align		4
.L_16:
        /*0028*/ 	.byte	0x04, 0x17
        /*002a*/ 	.short	(.L_18 - .L_17)
.L_17:
        /*002c*/ 	.word	0x00000000
        /*0030*/ 	.short	0x0001
        /*0032*/ 	.short	0x0008
        /*0034*/ 	.byte	0x00, 0xf5, 0x21, 0x00


	//----- nvinfo : EIATTR_KPARAM_INFO
	.align		4
.L_18:
        /*0038*/ 	.byte	0x04, 0x17
        /*003a*/ 	.short	(.L_20 - .L_19)
.L_19:
        /*003c*/ 	.word	0x00000000
        /*0040*/ 	.short	0x0000
        /*0042*/ 	.short	0x0000
        /*0044*/ 	.byte	0x00, 0xf5, 0x21, 0x00


	//----- nvinfo : EIATTR_SPARSE_MMA_MASK
	.align		4
.L_20:
        /*0048*/ 	.byte	0x03, 0x50
        /*004a*/ 	.short	0x0000


	//----- nvinfo : EIATTR_MAXREG_COUNT
	.align		4
        /*004c*/ 	.byte	0x03, 0x1b
        /*004e*/ 	.short	0x00ff


	//----- nvinfo : EIATTR_MERCURY_ISA_VERSION
	.align		4
        /*0050*/ 	.byte	0x03, 0x5f
        /*0052*/ 	.short	0x0101


	//----- nvinfo : EIATTR_VRC_CTA_INIT_COUNT
	.align		4
        /*0054*/ 	.byte	0x02, 0x4a
	.zero		1
	.zero		1


	//----- nvinfo : EIATTR_EXIT_INSTR_OFFSETS
	.align		4
        /*0058*/ 	.byte	0x04, 0x1c
        /*005a*/ 	.short	(.L_22 - .L_21)


	//   ....[0]....
.L_21:
        /*005c*/ 	.word	0x00000070


	//   ....[1]....
        /*0060*/ 	.word	0x00007720


	//----- nvinfo : EIATTR_CRS_STACK_SIZE
	.align		4
.L_22:
        /*0064*/ 	.byte	0x04, 0x1e
        /*0066*/ 	.short	(.L_24 - .L_23)
.L_23:
        /*0068*/ 	.word	0x00000000


	//----- nvinfo : EIATTR_CBANK_PARAM_SIZE
	.align		4
.L_24:
        /*006c*/ 	.byte	0x03, 0x19
        /*006e*/ 	.short	0x0020


	//----- nvinfo : EIATTR_PARAM_CBANK
	.align		4
        /*0070*/ 	.byte	0x04, 0x0a
        /*0072*/ 	.short	(.L_26 - .L_25)
	.align		4
.L_25:
        /*0074*/ 	.word	index@(.nv.constant0._Z11next_kernelP6PlanetS0_id)
        /*0078*/ 	.short	0x0380
        /*007a*/ 	.short	0x0020


	//----- nvinfo : EIATTR_SW_WAR
	.align		4
.L_26:
        /*007c*/ 	.byte	0x04, 0x36
        /*007e*/ 	.short	(.L_28 - .L_27)
.L_27:
        /*0080*/ 	.word	0x00000008
.L_28:


//--------------------- .nv.callgraph             --------------------------
	.section	.nv.callgraph,"",@"SHT_CUDA_CALLGRAPH"
	.align	4
	.sectionentsize	8
	.align		4
        /*0000*/ 	.word	0x00000000
	.align		4
        /*0004*/ 	.word	0xffffffff
	.align		4
        /*0008*/ 	.word	0x00000000
	.align		4
        /*000c*/ 	.word	0xfffffffe
	.align		4
        /*0010*/ 	.word	0x00000000
	.align		4
        /*0014*/ 	.word	0xfffffffd
	.align		4
        /*0018*/ 	.word	0x00000000
	.align		4
        /*001c*/ 	.word	0xfffffffc


//--------------------- .nv.constant4             --------------------------
	.section	.nv.constant4,"a",@progbits
	.align	8
	.align		8
.nv.constant4:
        /*0000*/ 	.dword	dev_G


//--------------------- .text._Z11next_kernelP6PlanetS0_id --------------------------
	.section	.text._Z11next_kernelP6PlanetS0_id,"ax",@progbits
	.align	128
        .global         _Z11next_kernelP6PlanetS0_id
        .type           _Z11next_kernelP6PlanetS0_id,@function
        .size           _Z11next_kernelP6PlanetS0_id,(.L_x_153 - _Z11next_kernelP6PlanetS0_id)
        .other          _Z11next_kernelP6PlanetS0_id,@"STO_CUDA_ENTRY STV_DEFAULT"
_Z11next_kernelP6PlanetS0_id:
.text._Z11next_kernelP6PlanetS0_id:
[----:B------:R-:W-:Y:S01]  /*0000*/  LDC R1, c[0x0][0x37c] ;  /* 0x0000df00ff017b82 */ /* 0x000fe20000000800 */
[----:B------:R-:W0:Y:S07]  /*0010*/  S2R R0, SR_TID.X ;  /* 0x0000000000007919 */ /* 0x000e2e0000002100 */
[----:B------:R-:W0:Y:S01]  /*0020*/  S2UR UR4, SR_CTAID.X ;  /* 0x00000000000479c3 */ /* 0x000e220000002500 */
[----:B------:R-:W1:Y:S07]  /*0030*/  LDCU UR8, c[0x0][0x390] ;  /* 0x00007200ff0877ac */ /* 0x000e6e0008000800 */
[----:B------:R-:W0:Y:S02]  /*0040*/  LDC R13, c[0x0][0x360] ;  /* 0x0000d800ff0d7b82 */ /* 0x000e240000000800 */
[----:B0-----:R-:W-:-:S05]  /*0050*/  IMAD R13, R13, UR4, R0 ;  /* 0x000000040d0d7c24 */ /* 0x001fca000f8e0200 */
[----:B-1----:R-:W-:-:S13]  /*0060*/  ISETP.GE.AND P0, PT, R13, UR8, PT ;  /* 0x000000080d007c0c */ /* 0x002fda000bf06270 */
[----:B------:R-:W-:Y:S05]  /*0070*/  @P0 EXIT ;  /* 0x000000000000094d */ /* 0x000fea0003800000 */
[----:B------:R-:W0:Y:S01]  /*0080*/  LDC.64 R2, c[0x0][0x380] ;  /* 0x0000e000ff027b82 */ /* 0x000e220000000a00 */
[----:B------:R-:W1:Y:S01]  /*0090*/  LDCU.64 UR6, c[0x0][0x358] ;  /* 0x00006b00ff0677ac */ /* 0x000e620008000a00 */
[----:B0-----:R-:W-:-:S05]  /*00a0*/  IMAD.WIDE R2, R13, 0x28, R2 ;  /* 0x000000280d027825 */ /* 0x001fca00078e0202 */
[----:B-1----:R0:W5:Y:S04]  /*00b0*/  LDG.E.64 R24, desc[UR6][R2.64+0x8] ;  /* 0x0000080602187981 */ /* 0x002168000c1e1b00 */
[----:B------:R0:W5:Y:S04]  /*00c0*/  LDG.E.64 R22, desc[UR6][R2.64+0x10] ;  /* 0x0000100602167981 */ /* 0x000168000c1e1b00 */
[----:B------:R0:W5:Y:S01]  /*00d0*/  LDG.E.64 R20, desc[UR6][R2.64] ;  /* 0x0000000602147981 */ /* 0x000162000c1e1b00 */
[----:B------:R-:W-:Y:S01]  /*00e0*/  ISETP.GE.AND P0, PT, R13, 0x1, PT ;  /* 0x000000010d00780c */ /* 0x000fe20003f06270 */
[----:B------:R-:W-:Y:S01]  /*00f0*/  BSSY.RECONVERGENT B1, `(.L_x_0) ;  /* 0x0000351000017945 */ /* 0x000fe20003800200 */
[----:B------:R-:W-:Y:S01]  /*0100*/  IMAD.MOV.U32 R12, RZ, RZ, RZ ;  /* 0x000000ffff0c7224 */ /* 0x000fe200078e00ff */
[----:B------:R-:W-:-:S02]  /*0110*/  CS2R R30, SRZ ;  /* 0x00000000001e7805 */ /* 0x000fc4000001ff00 */
[----:B------:R-:W-:-:S08]  /*0120*/  CS2R R14, SRZ ;  /* 0x00000000000e7805 */ /* 0x000fd0000001ff00 */
[----:B0-----:R-:W-:Y:S05]  /*0130*/  @!P0 BRA `(.L_x_1) ;  /* 0x0000003400308947 */ /* 0x001fea0003800000 */
[----:B------:R-:W0:Y:S02]  /*0140*/  LDC.64 R2, c[0x4][RZ] ;  /* 0x01000000ff027b82 */ /* 0x000e240000000a00 */
[----:B0-----:R-:W2:Y:S01]  /*0150*/  LDG.E.64 R2, desc[UR6][R2.64] ;  /* 0x0000000602027981 */ /* 0x001ea2000c1e1b00 */
[----:B------:R-:W-:Y:S01]  /*0160*/  VIMNMX R12, PT, PT, R13, UR8, PT ;  /* 0x000000080d0c7c48 */ /* 0x000fe2000bfe0100 */
[----:B------:R-:W-:Y:S01]  /*0170*/  BSSY.RECONVERGENT B0, `(.L_x_2) ;  /* 0x00001df000007945 */ /* 0x000fe20003800200 */
[----:B------:R-:W-:Y:S01]  /*0180*/  IMAD.MOV.U32 R0, RZ, RZ, RZ ;  /* 0x000000ffff007224 */ /* 0x000fe200078e00ff */
[----:B------:R-:W-:Y:S02]  /*0190*/  CS2R R14, SRZ ;  /* 0x00000000000e7805 */ /* 0x000fe4000001ff00 */
[----:B------:R-:W-:Y:S02]  /*01a0*/  ISETP.GE.AND P0, PT, R12, 0x4, PT ;  /* 0x000000040c00780c */ /* 0x000fe40003f06270 */
[----:B------:R-:W-:-:S02]  /*01b0*/  CS2R R30, SRZ ;  /* 0x00000000001e7805 */ /* 0x000fc4000001ff00 */
[----:B------:R-:W-:Y:S01]  /*01c0*/  VIMNMX R12, PT, PT, R12, 0x1, !PT ;  /* 0x000000010c0c7848 */ /* 0x000fe20007fe0100 */
[----:B--2--5:R-:W-:-:S08]  /*01d0*/  DMUL R18, R20, R2 ;  /* 0x0000000214127228 */ /* 0x024fd00000000000 */
[----:B------:R-:W-:Y:S05]  /*01e0*/  @!P0 BRA `(.L_x_3) ;  /* 0x0000001c005c8947 */ /* 0x000fea0003800000 */
[----:B------:R-:W0:Y:S01]  /*01f0*/  LDCU.64 UR4, c[0x0][0x380] ;  /* 0x00007000ff0477ac */ /* 0x000e220008000a00 */
[----:B------:R-:W-:Y:S02]  /*0200*/  LOP3.LUT R2, R12, 0x7ffffffc, RZ, 0xc0, !PT ;  /* 0x7ffffffc0c027812 */ /* 0x000fe400078ec0ff */
[----:B------:R-:W-:-:S03]  /*0210*/  CS2R R14, SRZ ;  /* 0x00000000000e7805 */ /* 0x000fc6000001ff00 */
[----:B------:R-:W-:Y:S01]  /*0220*/  IMAD.MOV R2, RZ, RZ, -R2 ;  /* 0x000000ffff027224 */ /* 0x000fe200078e0a02 */
[----:B0-----:R-:W-:-:S04]  /*0230*/  UIADD3 UR4, UP0, UPT, UR4, 0x50, URZ ;  /* 0x0000005004047890 */ /* 0x001fc8000ff1e0ff */
[----:B------:R-:W-:Y:S02]  /*0240*/  UIADD3.X UR5, UPT, UPT, URZ, UR5, URZ, UP0, !UPT ;  /* 0x00000005ff057290 */ /* 0x000fe400087fe4ff */
[----:B------:R-:W-:-:S04]  /*0250*/  MOV R16, UR4 ;  /* 0x0000000400107c02 */ /* 0x000fc80008000f00 */
[----:B------:R-:W-:-:S07]  /*0260*/  IMAD.U32 R17, RZ, RZ, UR5 ;  /* 0x00000005ff117e24 */ /* 0x000fce000f8e00ff */
.L_x_36:
[----:B------:R-:W2:Y:S04]  /*0270*/  LDG.E.64 R26, desc[UR6][R16.64+-0x40] ;  /* 0xffffc006101a7981 */ /* 0x000ea8000c1e1b00 */
[----:B------:R-:W3:Y:S01]  /*0280*/  LDG.E.64 R28, desc[UR6][R16.64+-0x48] ;  /* 0xffffb806101c7981 */ /* 0x000ee2000c1e1b00 */
[----:B------:R-:W-:Y:S01]  /*0290*/  UMOV UR4, 0xeb1c432d ;  /* 0xeb1c432d00047882 */ /* 0x000fe20000000000 */
[----:B------:R-:W-:Y:S01]  /*02a0*/  UMOV UR5, 0x3f1a36e2 ;  /* 0x3f1a36e200057882 */ /* 0x000fe20000000000 */
[----:B------:R-:W-:Y:S01]  /*02b0*/  IMAD.MOV.U32 R8, RZ, RZ, 0x0 ;  /* 0x00000000ff087424 */ /* 0x000fe200078e00ff */
[----:B------:R-:W-:Y:S01]  /*02c0*/  MOV R9, 0x3fd80000 ;  /* 0x3fd8000000097802 */ /* 0x000fe20000000f00 */
[----:B------:R-:W-:Y:S01]  /*02d0*/  VIADD R2, R2, 0x4 ;  /* 0x0000000402027836 */ /* 0x000fe20000000000 */
[----:B------:R-:W-:Y:S01]  /*02e0*/  BSSY.RECONVERGENT B3, `(.L_x_4) ;  /* 0x0000021000037945 */ /* 0x000fe20003800200 */
[----:B------:R-:W-:-:S03]  /*02f0*/  LOP3.LUT R0, R12, 0x7ffffffc, RZ, 0xc0, !PT ;  /* 0x7ffffffc0c007812 */ /* 0x000fc600078ec0ff */
[----:B------:R-:W-:Y:S01]  /*0300*/  ISETP.NE.AND P1, PT, R2, RZ, PT ;  /* 0x000000ff0200720c */ /* 0x000fe20003f25270 */
[----:B--2---:R-:W-:Y:S02]  /*0310*/  DADD R26, -R22, R26 ;  /* 0x00000000161a7229 */ /* 0x004fe4000000011a */
[----:B---3--:R-:W-:-:S06]  /*0320*/  DADD R28, -R24, R28 ;  /* 0x00000000181c7229 */ /* 0x008fcc000000011c */
[----:B------:R-:W-:-:S08]  /*0330*/  DMUL R4, R26, R26 ;  /* 0x0000001a1a047228 */ /* 0x000fd00000000000 */
[----:B------:R-:W-:-:S08]  /*0340*/  DFMA R4, R28, R28, R4 ;  /* 0x0000001c1c04722b */ /* 0x000fd00000000004 */
[----:B------:R-:W-:-:S06]  /*0350*/  DADD R38, R4, UR4 ;  /* 0x0000000404267e29 */ /* 0x000fcc0008000000 */
[----:B------:R-:W0:Y:S04]  /*0360*/  MUFU.RSQ64H R7, R39 ;  /* 0x0000002700077308 */ /* 0x000e280000001c00 */
[----:B------:R-:W-:-:S05]  /*0370*/  VIADD R6, R39, 0xfcb00000 ;  /* 0xfcb0000027067836 */ /* 0x000fca0000000000 */
[----:B------:R-:W-:Y:S01]  /*0380*/  ISETP.GE.U32.AND P0, PT, R6, 0x7ca00000, PT ;  /* 0x7ca000000600780c */ /* 0x000fe20003f06070 */
[----:B0-----:R-:W-:-:S08]  /*0390*/  DMUL R4, R6, R6 ;  /* 0x0000000606047228 */ /* 0x001fd00000000000 */
[----:B------:R-:W-:-:S08]  /*03a0*/  DFMA R4, R38, -R4, 1 ;  /* 0x3ff000002604742b */ /* 0x000fd00000000804 */
[----:B------:R-:W-:Y:S02]  /*03b0*/  DFMA R8, R4, R8, 0.5 ;  /* 0x3fe000000408742b */ /* 0x000fe40000000008 */
[----:B------:R-:W-:-:S08]  /*03c0*/  DMUL R4, R6, R4 ;  /* 0x0000000406047228 */ /* 0x000fd00000000000 */
[----:B------:R-:W-:-:S08]  /*03d0*/  DFMA R8, R8, R4, R6 ;  /* 0x000000040808722b */ /* 0x000fd00000000006 */
[----:B------:R-:W-:Y:S02]  /*03e0*/  DMUL R32, R38, R8 ;  /* 0x0000000826207228 */ /* 0x000fe40000000000 */
[----:B------:R-:W-:Y:S02]  /*03f0*/  VIADD R5, R9, 0xfff00000 ;  /* 0xfff0000009057836 */ /* 0x000fe40000000000 */
[----:B------:R-:W-:-:S04]  /*0400*/  IMAD.MOV.U32 R4, RZ, RZ, R8 ;  /* 0x000000ffff047224 */ /* 0x000fc800078e0008 */
[----:B------:R-:W-:-:S08]  /*0410*/  DFMA R34, R32, -R32, R38 ;  /* 0x800000202022722b */ /* 0x000fd00000000026 */
[----:B------:R-:W-:Y:S01]  /*0420*/  DFMA R42, R34, R4, R32 ;  /* 0x00000004222a722b */ /* 0x000fe20000000020 */
[----:B------:R-:W-:Y:S10]  /*0430*/  @!P0 BRA `(.L_x_5) ;  /* 0x00000000002c8947 */ /* 0x000ff40003800000 */
[----:B------:R-:W-:Y:S01]  /*0440*/  MOV R11, R8 ;  /* 0x00000008000b7202 */ /* 0x000fe20000000f00 */
[----:B------:R-:W-:Y:S01]  /*0450*/  IMAD.MOV.U32 R8, RZ, RZ, R32 ;  /* 0x000000ffff087224 */ /* 0x000fe200078e0020 */
[----:B------:R-:W-:Y:S01]  /*0460*/  MOV R7, R33 ;  /* 0x0000002100077202 */ /* 0x000fe20000000f00 */
[----:B------:R-:W-:Y:S01]  /*0470*/  IMAD.MOV.U32 R10, RZ, RZ, R34 ;  /* 0x000000ffff0a7224 */ /* 0x000fe200078e0022 */
[----:B------:R-:W-:Y:S01]  /*0480*/  MOV R32, 0x4d0 ;  /* 0x000004d000207802 */ /* 0x000fe20000000f00 */
[----:B------:R-:W-:Y:S02]  /*0490*/  IMAD.MOV.U32 R9, RZ, RZ, R35 ;  /* 0x000000ffff097224 */ /* 0x000fe400078e0023 */
[----:B------:R-:W-:Y:S02]  /*04a0*/  IMAD.MOV.U32 R4, RZ, RZ, R38 ;  /* 0x000000ffff047224 */ /* 0x000fe400078e0026 */
[----:B------:R-:W-:-:S07]  /*04b0*/  IMAD.MOV.U32 R3, RZ, RZ, R39 ;  /* 0x000000ffff037224 */ /* 0x000fce00078e0027 */
[----:B------:R-:W-:Y:S05]  /*04c0*/  CALL.REL.NOINC `($__internal_1_$__cuda_sm20_dsqrt_rn_f64_mediumpath_v1) ;  /* 0x0000007800307944 */ /* 0x000fea0003c00000 */
[----:B------:R-:W-:Y:S01]  /*04d0*/  IMAD.MOV.U32 R42, RZ, RZ, R4 ;  /* 0x000000ffff2a7224 */ /* 0x000fe200078e0004 */
[----:B------:R-:W-:-:S07]  /*04e0*/  MOV R43, R3 ;  /* 0x00000003002b7202 */ /* 0x000fce0000000f00 */
.L_x_5:
[----:B------:R-:W-:Y:S05]  /*04f0*/  BSYNC.RECONVERGENT B3 ;  /* 0x0000000000037941 */ /* 0x000fea0003800200 */
.L_x_4:
[----:B------:R-:W2:Y:S01]  /*0500*/  LDG.E.64 R4, desc[UR6][R16.64+-0x50] ;  /* 0xffffb00610047981 */ /* 0x000ea2000c1e1b00 */
[----:B------:R-:W0:Y:S01]  /*0510*/  MUFU.RCP64H R7, R39 ;  /* 0x0000002700077308 */ /* 0x000e220000001800 */
[----:B------:R-:W-:Y:S01]  /*0520*/  IMAD.MOV.U32 R6, RZ, RZ, 0x1 ;  /* 0x00000001ff067424 */ /* 0x000fe200078e00ff */
[----:B------:R-:W-:Y:S05]  /*0530*/  BSSY.RECONVERGENT B3, `(.L_x_6) ;  /* 0x0000014000037945 */ /* 0x000fea0003800200 */
[----:B0-----:R-:W-:-:S08]  /*0540*/  DFMA R8, -R38, R6, 1 ;  /* 0x3ff000002608742b */ /* 0x001fd00000000106 */
[----:B------:R-:W-:-:S08]  /*0550*/  DFMA R8, R8, R8, R8 ;  /* 0x000000080808722b */ /* 0x000fd00000000008 */
[----:B------:R-:W-:-:S08]  /*0560*/  DFMA R8, R6, R8, R6 ;  /* 0x000000080608722b */ /* 0x000fd00000000006 */
[----:B------:R-:W-:-:S08]  /*0570*/  DFMA R6, -R38, R8, 1 ;  /* 0x3ff000002606742b */ /* 0x000fd00000000108 */
[----:B------:R-:W-:Y:S02]  /*0580*/  DFMA R6, R8, R6, R8 ;  /* 0x000000060806722b */ /* 0x000fe40000000008 */
[----:B--2---:R-:W-:-:S08]  /*0590*/  DMUL R4, R18, R4 ;  /* 0x0000000412047228 */ /* 0x004fd00000000000 */
[----:B------:R-:W-:Y:S02]  /*05a0*/  DMUL R44, R4, R6 ;  /* 0x00000006042c7228 */ /* 0x000fe40000000000 */
[----:B------:R-:W-:-:S06]  /*05b0*/  FSETP.GEU.AND P2, PT, |R5|, 6.5827683646048100446e-37, PT ;  /* 0x036000000500780b */ /* 0x000fcc0003f4e200 */
[----:B------:R-:W-:-:S08]  /*05c0*/  DFMA R8, -R38, R44, R4 ;  /* 0x0000002c2608722b */ /* 0x000fd00000000104 */
[----:B------:R-:W-:-:S10]  /*05d0*/  DFMA R44, R6, R8, R44 ;  /* 0x00000008062c722b */ /* 0x000fd4000000002c */
[----:B------:R-:W-:-:S05]  /*05e0*/  FFMA R3, RZ, R39, R45 ;  /* 0x00000027ff037223 */ /* 0x000fca000000002d */
[----:B------:R-:W-:-:S13]  /*05f0*/  FSETP.GT.AND P0, PT, |R3|, 1.469367938527859385e-39, PT ;  /* 0x001000000300780b */ /* 0x000fda0003f04200 */
[----:B------:R-:W-:Y:S05]  /*0600*/  @P0 BRA P2, `(.L_x_7) ;  /* 0x0000000000180947 */ /* 0x000fea0001000000 */
[----:B------:R-:W-:Y:S01]  /*0610*/  IMAD.MOV.U32 R6, RZ, RZ, R38 ;  /* 0x000000ffff067224 */ /* 0x000fe200078e0026 */
[----:B------:R-:W-:Y:S01]  /*0620*/  MOV R3, 0x650 ;  /* 0x0000065000037802 */ /* 0x000fe20000000f00 */
[----:B------:R-:W-:-:S07]  /*0630*/  IMAD.MOV.U32 R7, RZ, RZ, R39 ;  /* 0x000000ffff077224 */ /* 0x000fce00078e0027 */
[----:B------:R-:W-:Y:S05]  /*0640*/  CALL.REL.NOINC `($__internal_0_$__cuda_sm20_div_rn_f64_full) ;  /* 0x0000007000387944 */ /* 0x000fea0003c00000 */
[----:B------:R-:W-:Y:S01]  /*0650*/  MOV R44, R5 ;  /* 0x00000005002c7202 */ /* 0x000fe20000000f00 */
[----:B------:R-:W-:-:S07]  /*0660*/  IMAD.MOV.U32 R45, RZ, RZ, R4 ;  /* 0x000000ffff2d7224 */ /* 0x000fce00078e0004 */
.L_x_7:
[----:B------:R-:W-:Y:S05]  /*0670*/  BSYNC.RECONVERGENT B3 ;  /* 0x0000000000037941 */ /* 0x000fea0003800200 */
.L_x_6:
[----:B------:R-:W0:Y:S01]  /*0680*/  MUFU.RCP64H R5, R43 ;  /* 0x0000002b00057308 */ /* 0x000e220000001800 */
[----:B------:R-:W-:Y:S01]  /*0690*/  IMAD.MOV.U32 R4, RZ, RZ, 0x1 ;  /* 0x00000001ff047424 */ /* 0x000fe200078e00ff */
[----:B------:R-:W-:Y:S01]  /*06a0*/  DMUL R28, R28, R44 ;  /* 0x0000002c1c1c7228 */ /* 0x000fe20000000000 */
[----:B------:R-:W-:Y:S09]  /*06b0*/  BSSY.RECONVERGENT B3, `(.L_x_8) ;  /* 0x0000016000037945 */ /* 0x000ff20003800200 */
[----:B------:R-:W-:Y:S01]  /*06c0*/  FSETP.GEU.AND P2, PT, |R29|, 6.5827683646048100446e-37, PT ;  /* 0x036000001d00780b */ /* 0x000fe20003f4e200 */
[----:B0-----:R-:W-:-:S08]  /*06d0*/  DFMA R6, R4, -R42, 1 ;  /* 0x3ff000000406742b */ /* 0x001fd0000000082a */
[----:B------:R-:W-:-:S08]  /*06e0*/  DFMA R6, R6, R6, R6 ;  /* 0x000000060606722b */ /* 0x000fd00000000006 */
[----:B------:R-:W-:-:S08]  /*06f0*/  DFMA R6, R4, R6, R4 ;  /* 0x000000060406722b */ /* 0x000fd00000000004 */
[----:B------:R-:W-:-:S08]  /*0700*/  DFMA R4, R6, -R42, 1 ;  /* 0x3ff000000604742b */ /* 0x000fd0000000082a */
[----:B------:R-:W-:-:S08]  /*0710*/  DFMA R4, R6, R4, R6 ;  /* 0x000000040604722b */ /* 0x000fd00000000006 */
[----:B------:R-:W-:-:S08]  /*0720*/  DMUL R6, R28, R4 ;  /* 0x000000041c067228 */ /* 0x000fd00000000000 */
[----:B------:R-:W-:-:S08]  /*0730*/  DFMA R8, R6, -R42, R28 ;  /* 0x8000002a0608722b */ /* 0x000fd0000000001c */
[----:B------:R-:W-:-:S10]  /*0740*/  DFMA R4, R4, R8, R6 ;  /* 0x000000080404722b */ /* 0x000fd40000000006 */
[----:B------:R-:W-:-:S05]  /*0750*/  FFMA R3, RZ, R43, R5 ;  /* 0x0000002bff037223 */ /* 0x000fca0000000005 */
[----:B------:R-:W-:-:S13]  /*0760*/  FSETP.GT.AND P0, PT, |R3|, 1.469367938527859385e-39, PT ;  /* 0x001000000300780b */ /* 0x000fda0003f04200 */
[----:B------:R-:W-:Y:S05]  /*0770*/  @P0 BRA P2, `(.L_x_9) ;  /* 0x0000000000240947 */ /* 0x000fea0001000000 */
[----:B------:R-:W-:Y:S01]  /*0780*/  IMAD.MOV.U32 R4, RZ, RZ, R28 ;  /* 0x000000ffff047224 */ /* 0x000fe200078e001c */
[----:B------:R-:W-:Y:S01]  /*0790*/  MOV R5, R29 ;  /* 0x0000001d00057202 */ /* 0x000fe20000000f00 */
[----:B------:R-:W-:Y:S01]  /*07a0*/  IMAD.MOV.U32 R6, RZ, RZ, R42 ;  /* 0x000000ffff067224 */ /* 0x000fe200078e002a */
[----:B------:R-:W-:Y:S01]  /*07b0*/  MOV R3, 0x7e0 ;  /* 0x000007e000037802 */ /* 0x000fe20000000f00 */
[----:B------:R-:W-:-:S07]  /*07c0*/  IMAD.MOV.U32 R7, RZ, RZ, R43 ;  /* 0x000000ffff077224 */ /* 0x000fce00078e002b */
[----:B------:R-:W-:Y:S05]  /*07d0*/  CALL.REL.NOINC `($__internal_0_$__cuda_sm20_div_rn_f64_full) ;  /* 0x0000006c00d47944 */ /* 0x000fea0003c00000 */
[----:B------:R-:W-:-:S04]  /*07e0*/  LOP3.LUT R5, R5, R4, RZ, 0x3c, !PT ;  /* 0x0000000405057212 */ /* 0x000fc800078e3cff */
[----:B------:R-:W-:-:S04]  /*07f0*/  LOP3.LUT R4, R5, R4, RZ, 0x3c, !PT ;  /* 0x0000000405047212 */ /* 0x000fc800078e3cff */
[----:B------:R-:W-:-:S07]  /*0800*/  LOP3.LUT R5, R5, R4, RZ, 0x3c, !PT ;  /* 0x0000000405057212 */ /* 0x000fce00078e3cff */
.L_x_9:
[----:B------:R-:W-:Y:S05]  /*0810*/  BSYNC.RECONVERGENT B3 ;  /* 0x0000000000037941 */ /* 0x000fea0003800200 */
.L_x_8:
[----:B------:R-:W0:Y:S01]  /*0820*/  MUFU.RCP64H R7, R43 ;  /* 0x0000002b00077308 */ /* 0x000e220000001800 */
[----:B------:R-:W-:Y:S01]  /*0830*/  IMAD.MOV.U32 R6, RZ, RZ, 0x1 ;  /* 0x00000001ff067424 */ /* 0x000fe200078e00ff */
[----:B------:R-:W-:Y:S01]  /*0840*/  DMUL R26, R26, R44 ;  /* 0x0000002c1a1a7228 */ /* 0x000fe20000000000 */
[----:B------:R-:W-:Y:S01]  /*0850*/  BSSY.RECONVERGENT B3, `(.L_x_10) ;  /* 0x0000016000037945 */ /* 0x000fe20003800200 */
[----:B------:R-:W-:-:S08]  /*0860*/  DADD R30, R4, R30 ;  /* 0x00000000041e7229 */ /* 0x000fd0000000001e */
        /* <DEDUP_REMOVED lines=12> */
[----:B------:R-:W-:Y:S01]  /*0930*/  MOV R4, R26 ;  /* 0x0000001a00047202 */ /* 0x000fe20000000f00 */
[----:B------:R-:W-:Y:S01]  /*0940*/  IMAD.MOV.U32 R5, RZ, RZ, R27 ;  /* 0x000000ffff057224 */ /* 0x000fe200078e001b */
[----:B------:R-:W-:Y:S01]  /*0950*/  MOV R3, 0x990 ;  /* 0x0000099000037802 */ /* 0x000fe20000000f00 */
[----:B------:R-:W-:Y:S02]  /*0960*/  IMAD.MOV.U32 R6, RZ, RZ, R42 ;  /* 0x000000ffff067224 */ /* 0x000fe400078e002a */
[----:B------:R-:W-:-:S07]  /*0970*/  IMAD.MOV.U32 R7, RZ, RZ, R43 ;  /* 0x000000ffff077224 */ /* 0x000fce00078e002b */
[----:B------:R-:W-:Y:S05]  /*0980*/  CALL.REL.NOINC `($__internal_0_$__cuda_sm20_div_rn_f64_full) ;  /* 0x0000006c00687944 */ /* 0x000fea0003c00000 */
[----:B------:R-:W-:Y:S01]  /*0990*/  MOV R10, R5 ;  /* 0x00000005000a7202 */ /* 0x000fe20000000f00 */
[----:B------:R-:W-:-:S07]  /*09a0*/  IMAD.MOV.U32 R11, RZ, RZ, R4 ;  /* 0x000000ffff0b7224 */ /* 0x000fce00078e0004 */
.L_x_11:
[----:B------:R-:W-:Y:S05]  /*09b0*/  BSYNC.RECONVERGENT B3 ;  /* 0x0000000000037941 */ /* 0x000fea0003800200 */
.L_x_10:
[----:B------:R-:W2:Y:S04]  /*09c0*/  LDG.E.64 R26, desc[UR6][R16.64+-0x18] ;  /* 0xffffe806101a7981 */ /* 0x000ea8000c1e1b00 */
[----:B------:R-:W3:Y:S01]  /*09d0*/  LDG.E.64 R28, desc[UR6][R16.64+-0x20] ;  /* 0xffffe006101c7981 */ /* 0x000ee2000c1e1b00 */
[----:B------:R-:W-:Y:S01]  /*09e0*/  UMOV UR4, 0xeb1c432d ;  /* 0xeb1c432d00047882 */ /* 0x000fe20000000000 */
[----:B------:R-:W-:Y:S01]  /*09f0*/  UMOV UR5, 0x3f1a36e2 ;  /* 0x3f1a36e200057882 */ /* 0x000fe20000000000 */
[----:B------:R-:W-:Y:S01]  /*0a00*/  IMAD.MOV.U32 R8, RZ, RZ, 0x0 ;  /* 0x00000000ff087424 */ /* 0x000fe200078e00ff */
[----:B------:R-:W-:Y:S01]  /*0a10*/  MOV R9, 0x3fd80000 ;  /* 0x3fd8000000097802 */ /* 0x000fe20000000f00 */
[----:B------:R-:W-:Y:S01]  /*0a20*/  BSSY.RECONVERGENT B3, `(.L_x_12) ;  /* 0x000001f000037945 */ /* 0x000fe20003800200 */
[----:B------:R-:W-:-:S02]  /*0a30*/  DADD R14, R10, R14 ;  /* 0x000000000a0e7229 */ /* 0x000fc4000000000e */
        /* <DEDUP_REMOVED lines=25> */
[----:B------:R-:W-:-:S07]  /*0bd0*/  IMAD.MOV.U32 R4, RZ, RZ, R38 ;  /* 0x000000ffff047224 */ /* 0x000fce00078e0026 */
[----:B------:R-:W-:Y:S05]  /*0be0*/  CALL.REL.NOINC `($__internal_1_$__cuda_sm20_dsqrt_rn_f64_mediumpath_v1) ;  /* 0x0000007000687944 */ /* 0x000fea0003c00000 */
[----:B------:R-:W-:Y:S02]  /*0bf0*/  IMAD.MOV.U32 R42, RZ, RZ, R4 ;  /* 0x000000ffff2a7224 */ /* 0x000fe400078e0004 */
[----:B------:R-:W-:-:S07]  /*0c00*/  IMAD.MOV.U32 R43, RZ, RZ, R3 ;  /* 0x000000ffff2b7224 */ /* 0x000fce00078e0003 */
.L_x_13:
[----:B------:R-:W-:Y:S05]  /*0c10*/  BSYNC.RECONVERGENT B3 ;  /* 0x0000000000037941 */ /* 0x000fea0003800200 */
.L_x_12:
        /* <DEDUP_REMOVED lines=17> */
[----:B------:R-:W-:Y:S01]  /*0d30*/  MOV R6, R38 ;  /* 0x0000002600067202 */ /* 0x000fe20000000f00 */
[----:B------:R-:W-:Y:S01]  /*0d40*/  IMAD.MOV.U32 R7, RZ, RZ, R39 ;  /* 0x000000ffff077224 */ /* 0x000fe200078e0027 */
[----:B------:R-:W-:-:S07]  /*0d50*/  MOV R3, 0xd70 ;  /* 0x00000d7000037802 */ /* 0x000fce0000000f00 */
[----:B------:R-:W-:Y:S05]  /*0d60*/  CALL.REL.NOINC `($__internal_0_$__cuda_sm20_div_rn_f64_full) ;  /* 0x0000006800707944 */ /* 0x000fea0003c00000 */
[----:B------:R-:W-:Y:S02]  /*0d70*/  IMAD.MOV.U32 R44, RZ, RZ, R5 ;  /* 0x000000ffff2c7224 */ /* 0x000fe400078e0005 */
[----:B------:R-:W-:-:S07]  /*0d80*/  IMAD.MOV.U32 R45, RZ, RZ, R4 ;  /* 0x000000ffff2d7224 */ /* 0x000fce00078e0004 */
.L_x_15:
[----:B------:R-:W-:Y:S05]  /*0d90*/  BSYNC.RECONVERGENT B3 ;  /* 0x0000000000037941 */ /* 0x000fea0003800200 */
.L_x_14:
[----:B------:R-:W0:Y:S01]  /*0da0*/  MUFU.RCP64H R5, R43 ;  /* 0x0000002b00057308 */ /* 0x000e220000001800 */
[----:B------:R-:W-:Y:S01]  /*0db0*/  MOV R4, 0x1 ;  /* 0x0000000100047802 */ /* 0x000fe20000000f00 */
        /* <DEDUP_REMOVED lines=23> */
.L_x_17:
[----:B------:R-:W-:Y:S05]  /*0f30*/  BSYNC.RECONVERGENT B3 ;  /* 0x0000000000037941 */ /* 0x000fea0003800200 */
.L_x_16:
        /* <DEDUP_REMOVED lines=23> */
[----:B------:R-:W-:Y:S02]  /*10b0*/  IMAD.MOV.U32 R10, RZ, RZ, R5 ;  /* 0x000000ffff0a7224 */ /* 0x000fe400078e0005 */
[----:B------:R-:W-:-:S07]  /*10c0*/  IMAD.MOV.U32 R11, RZ, RZ, R4 ;  /* 0x000000ffff0b7224 */ /* 0x000fce00078e0004 */
.L_x_19:
[----:B------:R-:W-:Y:S05]  /*10d0*/  BSYNC.RECONVERGENT B3 ;  /* 0x0000000000037941 */ /* 0x000fea0003800200 */
.L_x_18:
[----:B------:R-:W2:Y:S04]  /*10e0*/  LDG.E.64 R26, desc[UR6][R16.64+0x10] ;  /* 0x00001006101a7981 */ /* 0x000ea8000c1e1b00 */
[----:B------:R-:W3:Y:S01]  /*10f0*/  LDG.E.64 R28, desc[UR6][R16.64+0x8] ;  /* 0x00000806101c7981 */ /* 0x000ee2000c1e1b00 */
[----:B------:R-:W-:Y:S01]  /*1100*/  UMOV UR4, 0xeb1c432d ;  /* 0xeb1c432d00047882 */ /* 0x000fe20000000000 */
[----:B------:R-:W-:Y:S01]  /*1110*/  UMOV UR5, 0x3f1a36e2 ;  /* 0x3f1a36e200057882 */ /* 0x000fe20000000000 */
[----:B------:R-:W-:Y:S01]  /*1120*/  IMAD.MOV.U32 R8, RZ, RZ, 0x0 ;  /* 0x00000000ff087424 */ /* 0x000fe200078e00ff */
[----:B------:R-:W-:Y:S01]  /*1130*/  BSSY.RECONVERGENT B3, `(.L_x_20) ;  /* 0x0000020000037945 */ /* 0x000fe20003800200 */
[----:B------:R-:W-:Y:S01]  /*1140*/  IMAD.MOV.U32 R9, RZ, RZ, 0x3fd80000 ;  /* 0x3fd80000ff097424 */ /* 0x000fe200078e00ff */
[----:B------:R-:W-:-:S02]  /*1150*/  DADD R14, R14, R10 ;  /* 0x000000000e0e7229 */ /* 0x000fc4000000000a */
[----:B--2---:R-:W-:Y:S02]  /*1160*/  DADD R26, -R22, R26 ;  /* 0x00000000161a7229 */ /* 0x004fe4000000011a */
[----:B---3--:R-:W-:-:S06]  /*1170*/  DADD R28, -R24, R28 ;  /* 0x00000000181c7229 */ /* 0x008fcc000000011c */
[----:B------:R-:W-:-:S08]  /*1180*/  DMUL R4, R26, R26 ;  /* 0x0000001a1a047228 */ /* 0x000fd00000000000 */
[----:B------:R-:W-:-:S08]  /*1190*/  DFMA R4, R28, R28, R4 ;  /* 0x0000001c1c04722b */ /* 0x000fd00000000004 */
[----:B------:R-:W-:-:S06]  /*11a0*/  DADD R38, R4, UR4 ;  /* 0x0000000404267e29 */ /* 0x000fcc0008000000 */
[----:B------:R-:W0:Y:S04]  /*11b0*/  MUFU.RSQ64H R7, R39 ;  /* 0x0000002700077308 */ /* 0x000e280000001c00 */
[----:B------:R-:W-:-:S04]  /*11c0*/  IADD3 R6, PT, PT, R39, -0x3500000, RZ ;  /* 0xfcb0000027067810 */ /* 0x000fc80007ffe0ff */
[----:B------:R-:W-:Y:S02]  /*11d0*/  ISETP.GE.U32.AND P0, PT, R6, 0x7ca00000, PT ;  /* 0x7ca000000600780c */ /* 0x000fe40003f06070 */
[----:B0-----:R-:W-:-:S08]  /*11e0*/  DMUL R4, R6, R6 ;  /* 0x0000000606047228 */ /* 0x001fd00000000000 */
[----:B------:R-:W-:-:S08]  /*11f0*/  DFMA R4, R38, -R4, 1 ;  /* 0x3ff000002604742b */ /* 0x000fd00000000804 */
[----:B------:R-:W-:Y:S02]  /*1200*/  DFMA R8, R4, R8, 0.5 ;  /* 0x3fe000000408742b */ /* 0x000fe40000000008 */
[----:B------:R-:W-:-:S08]  /*1210*/  DMUL R4, R6, R4 ;  /* 0x0000000406047228 */ /* 0x000fd00000000000 */
[----:B------:R-:W-:-:S08]  /*1220*/  DFMA R34, R8, R4, R6 ;  /* 0x000000040822722b */ /* 0x000fd00000000006 */
[----:B------:R-:W-:Y:S02]  /*1230*/  DMUL R32, R38, R34 ;  /* 0x0000002226207228 */ /* 0x000fe40000000000 */
[----:B------:R-:W-:Y:S01]  /*1240*/  VIADD R5, R35, 0xfff00000 ;  /* 0xfff0000023057836 */ /* 0x000fe20000000000 */
[----:B------:R-:W-:-:S05]  /*1250*/  MOV R4, R34 ;  /* 0x0000002200047202 */ /* 0x000fca0000000f00 */
[----:B------:R-:W-:-:S08]  /*1260*/  DFMA R8, R32, -R32, R38 ;  /* 0x800000202008722b */ /* 0x000fd00000000026 */
[----:B------:R-:W-:Y:S01]  /*1270*/  DFMA R42, R8, R4, R32 ;  /* 0x00000004082a722b */ /* 0x000fe20000000020 */
[----:B------:R-:W-:Y:S10]  /*1280*/  @!P0 BRA `(.L_x_21) ;  /* 0x0000000000288947 */ /* 0x000ff40003800000 */
        /* <DEDUP_REMOVED lines=10> */
.L_x_21:
[----:B------:R-:W-:Y:S05]  /*1330*/  BSYNC.RECONVERGENT B3 ;  /* 0x0000000000037941 */ /* 0x000fea0003800200 */
.L_x_20:
        /* <DEDUP_REMOVED lines=23> */
.L_x_23:
[----:B------:R-:W-:Y:S05]  /*14b0*/  BSYNC.RECONVERGENT B3 ;  /* 0x0000000000037941 */ /* 0x000fea0003800200 */
.L_x_22:
        /* <DEDUP_REMOVED lines=25> */
.L_x_25:
[----:B------:R-:W-:Y:S05]  /*1650*/  BSYNC.RECONVERGENT B3 ;  /* 0x0000000000037941 */ /* 0x000fea0003800200 */
.L_x_24:
        /* <DEDUP_REMOVED lines=25> */
.L_x_27:
[----:B------:R-:W-:Y:S05]  /*17f0*/  BSYNC.RECONVERGENT B3 ;  /* 0x0000000000037941 */ /* 0x000fea0003800200 */
.L_x_26:
        /* <DEDUP_REMOVED lines=37> */
.L_x_29:
[----:B------:R-:W-:Y:S05]  /*1a50*/  BSYNC.RECONVERGENT B3 ;  /* 0x0000000000037941 */ /* 0x000fea0003800200 */
.L_x_28:
        /* <DEDUP_REMOVED lines=23> */
.L_x_31:
[----:B------:R-:W-:Y:S05]  /*1bd0*/  BSYNC.RECONVERGENT B3 ;  /* 0x0000000000037941 */ /* 0x000fea0003800200 */
.L_x_30:
        /* <DEDUP_REMOVED lines=25> */
.L_x_33:
[----:B------:R-:W-:Y:S05]  /*1d70*/  BSYNC.RECONVERGENT B3 ;  /* 0x0000000000037941 */ /* 0x000fea0003800200 */
.L_x_32:
        /* <DEDUP_REMOVED lines=25> */
.L_x_35:
[----:B------:R-:W-:Y:S05]  /*1f10*/  BSYNC.RECONVERGENT B3 ;  /* 0x0000000000037941 */ /* 0x000fea0003800200 */
.L_x_34:
[----:B------:R-:W-:Y:S01]  /*1f20*/  IADD3 R16, P0, PT, R16, 0xa0, RZ ;  /* 0x000000a010107810 */ /* 0x000fe20007f1e0ff */
[----:B------:R-:W-:-:S03]  /*1f30*/  DADD R14, R14, R6 ;  /* 0x000000000e0e7229 */ /* 0x000fc60000000006 */
[----:B------:R-:W-:Y:S01]  /*1f40*/  IADD3.X R17, PT, PT, RZ, R17, RZ, P0, !PT ;  /* 0x00000011ff117210 */ /* 0x000fe200007fe4ff */
[----:B------:R-:W-:Y:S08]  /*1f50*/  @P1 BRA `(.L_x_36) ;  /* 0xffffffe000c41947 */ /* 0x000ff0000383ffff */
.L_x_3:
[----:B------:R-:W-:Y:S05]  /*1f60*/  BSYNC.RECONVERGENT B0 ;  /* 0x0000000000007941 */ /* 0x000fea0003800200 */
.L_x_2:
[----:B------:R-:W-:-:S13]  /*1f70*/  LOP3.LUT P0, R2, R12, 0x3, RZ, 0xc0, !PT ;  /* 0x000000030c027812 */ /* 0x000fda000780c0ff */
[----:B------:R-:W-:Y:S05]  /*1f80*/  @!P0 BRA `(.L_x_1) ;  /* 0x00000014009c8947 */ /* 0x000fea0003800000 */
[----:B------:R-:W-:Y:S01]  /*1f90*/  ISETP.NE.AND P0, PT, R2, 0x1, PT ;  /* 0x000000010200780c */ /* 0x000fe20003f05270 */
[----:B------:R-:W-:-:S12]  /*1fa0*/  BSSY.RECONVERGENT B0, `(.L_x_37) ;  /* 0x00000ec000007945 */ /* 0x000fd80003800200 */
[----:B------:R-:W-:Y:S05]  /*1fb0*/  @!P0 BRA `(.L_x_38) ;  /* 0x0000000c00a88947 */ /* 0x000fea0003800000 */
[----:B------:R-:W0:Y:S02]  /*1fc0*/  LDC.64 R16, c[0x0][0x380] ;  /* 0x0000e000ff107b82 */ /* 0x000e240000000a00 */
[----:B0-----:R-:W-:-:S05]  /*1fd0*/  IMAD.WIDE.U32 R16, R0, 0x28, R16 ;  /* 0x0000002800107825 */ /* 0x001fca00078e0010 */
[----:B------:R-:W2:Y:S04]  /*1fe0*/  LDG.E.64 R26, desc[UR6][R16.64+0x10] ;  /* 0x00001006101a7981 */ /* 0x000ea8000c1e1b00 */
[----:B------:R-:W3:Y:S01]  /*1ff0*/  LDG.E.64 R28, desc[UR6][R16.64+0x8] ;  /* 0x00000806101c7981 */ /* 0x000ee2000c1e1b00 */
[----:B------:R-:W-:Y:S01]  /*2000*/  UMOV UR4, 0xeb1c432d ;  /* 0xeb1c432d00047882 */ /* 0x000fe20000000000 */
[----:B------:R-:W-:Y:S01]  /*2010*/  UMOV UR5, 0x3f1a36e2 ;  /* 0x3f1a36e200057882 */ /* 0x000fe20000000000 */
[----:B------:R-:W-:Y:S01]  /*2020*/  IMAD.MOV.U32 R4, RZ, RZ, 0x0 ;  /* 0x00000000ff047424 */ /* 0x000fe200078e00ff */
[----:B------:R-:W-:Y:S01]  /*2030*/  BSSY.RECONVERGENT B3, `(.L_x_39) ;  /* 0x0000020000037945 */ /* 0x000fe20003800200 */
[----:B------:R-:W-:Y:S01]  /*2040*/  IMAD.MOV.U32 R5, RZ, RZ, 0x3fd80000 ;  /* 0x3fd80000ff057424 */ /* 0x000fe200078e00ff */
[----:B--2---:R-:W-:-:S02]  /*2050*/  DADD R26, -R22, R26 ;  /* 0x00000000161a7229 */ /* 0x004fc4000000011a */
        /* <DEDUP_REMOVED lines=13> */
[----:B------:R-:W-:Y:S01]  /*2130*/  IADD3 R5, PT, PT, R9, -0x100000, RZ ;  /* 0xfff0000009057810 */ /* 0x000fe20007ffe0ff */
[----:B------:R-:W-:-:S05]  /*2140*/  IMAD.MOV.U32 R4, RZ, RZ, R8 ;  /* 0x000000ffff047224 */ /* 0x000fca00078e0008 */
[----:B------:R-:W-:-:S08]  /*2150*/  DFMA R32, R2, -R2, R38 ;  /* 0x800000020220722b */ /* 0x000fd00000000026 */
[----:B------:R-:W-:Y:S01]  /*2160*/  DFMA R42, R32, R4, R2 ;  /* 0x00000004202a722b */ /* 0x000fe20000000002 */
[----:B------:R-:W-:Y:S10]  /*2170*/  @!P0 BRA `(.L_x_40) ;  /* 0x00000000002c8947 */ /* 0x000ff40003800000 */
[----:B------:R-:W-:Y:S01]  /*2180*/  IMAD.MOV.U32 R11, RZ, RZ, R8 ;  /* 0x000000ffff0b7224 */ /* 0x000fe200078e0008 */
[----:B------:R-:W-:Y:S01]  /*2190*/  MOV R9, R33 ;  /* 0x0000002100097202 */ /* 0x000fe20000000f00 */
[----:B------:R-:W-:Y:S01]  /*21a0*/  IMAD.MOV.U32 R10, RZ, RZ, R32 ;  /* 0x000000ffff0a7224 */ /* 0x000fe200078e0020 */
[----:B------:R-:W-:Y:S01]  /*21b0*/  MOV R32, 0x2210 ;  /* 0x0000221000207802 */ /* 0x000fe20000000f00 */
[----:B------:R-:W-:Y:S01]  /*21c0*/  IMAD.MOV.U32 R7, RZ, RZ, R3 ;  /* 0x000000ffff077224 */ /* 0x000fe200078e0003 */
[----:B------:R-:W-:Y:S01]  /*21d0*/  MOV R3, R39 ;  /* 0x0000002700037202 */ /* 0x000fe20000000f00 */
[----:B------:R-:W-:Y:S02]  /*21e0*/  IMAD.MOV.U32 R8, RZ, RZ, R2 ;  /* 0x000000ffff087224 */ /* 0x000fe400078e0002 */
[----:B------:R-:W-:-:S07]  /*21f0*/  IMAD.MOV.U32 R4, RZ, RZ, R38 ;  /* 0x000000ffff047224 */ /* 0x000fce00078e0026 */
[----:B------:R-:W-:Y:S05]  /*2200*/  CALL.REL.NOINC `($__internal_1_$__cuda_sm20_dsqrt_rn_f64_mediumpath_v1) ;  /* 0x0000005800e07944 */ /* 0x000fea0003c00000 */
[----:B------:R-:W-:Y:S02]  /*2210*/  IMAD.MOV.U32 R42, RZ, RZ, R4 ;  /* 0x000000ffff2a7224 */ /* 0x000fe400078e0004 */
[----:B------:R-:W-:-:S07]  /*2220*/  IMAD.MOV.U32 R43, RZ, RZ, R3 ;  /* 0x000000ffff2b7224 */ /* 0x000fce00078e0003 */
.L_x_40:
[----:B------:R-:W-:Y:S05]  /*2230*/  BSYNC.RECONVERGENT B3 ;  /* 0x0000000000037941 */ /* 0x000fea0003800200 */
.L_x_39:
        /* <DEDUP_REMOVED lines=23> */
.L_x_42:
[----:B------:R-:W-:Y:S05]  /*23b0*/  BSYNC.RECONVERGENT B3 ;  /* 0x0000000000037941 */ /* 0x000fea0003800200 */
.L_x_41:
        /* <DEDUP_REMOVED lines=24> */
.L_x_44:
[----:B------:R-:W-:Y:S05]  /*2540*/  BSYNC.RECONVERGENT B3 ;  /* 0x0000000000037941 */ /* 0x000fea0003800200 */
.L_x_43:
        /* <DEDUP_REMOVED lines=25> */
.L_x_46:
[----:B------:R-:W-:Y:S05]  /*26e0*/  BSYNC.RECONVERGENT B3 ;  /* 0x0000000000037941 */ /* 0x000fea0003800200 */
.L_x_45:
        /* <DEDUP_REMOVED lines=27> */
[----:B------:R-:W-:Y:S01]  /*28a0*/  IMAD.MOV.U32 R11, RZ, RZ, R10 ;  /* 0x000000ffff0b7224 */ /* 0x000fe200078e000a */
        /* <DEDUP_REMOVED lines=10> */
.L_x_48:
[----:B------:R-:W-:Y:S05]  /*2950*/  BSYNC.RECONVERGENT B3 ;  /* 0x0000000000037941 */ /* 0x000fea0003800200 */
.L_x_47:
[----:B------:R-:W2:Y:S01]  /*2960*/  LDG.E.64 R16, desc[UR6][R16.64+0x28] ;  /* 0x0000280610107981 */ /* 0x000ea2000c1e1b00 */
[----:B------:R-:W0:Y:S01]  /*2970*/  MUFU.RCP64H R3, R39 ;  /* 0x0000002700037308 */ /* 0x000e220000001800 */
[----:B------:R-:W-:Y:S01]  /*2980*/  MOV R2, 0x1 ;  /* 0x0000000100027802 */ /* 0x000fe20000000f00 */
        /* <DEDUP_REMOVED lines=22> */
.L_x_50:
[----:B------:R-:W-:Y:S05]  /*2af0*/  BSYNC.RECONVERGENT B3 ;  /* 0x0000000000037941 */ /* 0x000fea0003800200 */
.L_x_49:
        /* <DEDUP_REMOVED lines=24> */
.L_x_52:
[----:B------:R-:W-:Y:S05]  /*2c80*/  BSYNC.RECONVERGENT B3 ;  /* 0x0000000000037941 */ /* 0x000fea0003800200 */
.L_x_51:
        /* <DEDUP_REMOVED lines=26> */
.L_x_54:
[----:B------:R-:W-:Y:S05]  /*2e30*/  BSYNC.RECONVERGENT B3 ;  /* 0x0000000000037941 */ /* 0x000fea0003800200 */
.L_x_53:
[----:B------:R-:W-:Y:S01]  /*2e40*/  DADD R14, R14, R4 ;  /* 0x000000000e0e7229 */ /* 0x000fe20000000004 */
[----:B------:R-:W-:-:S10]  /*2e50*/  VIADD R0, R0, 0x2 ;  /* 0x0000000200007836 */ /* 0x000fd40000000000 */
.L_x_38:
[----:B------:R-:W-:Y:S05]  /*2e60*/  BSYNC.RECONVERGENT B0 ;  /* 0x0000000000007941 */ /* 0x000fea0003800200 */
.L_x_37:
[----:B------:R-:W-:-:S04]  /*2e70*/  LOP3.LUT R2, R12, 0x1, RZ, 0xc0, !PT ;  /* 0x000000010c027812 */ /* 0x000fc800078ec0ff */
[----:B------:R-:W-:-:S13]  /*2e80*/  ISETP.NE.U32.AND P0, PT, R2, 0x1, PT ;  /* 0x000000010200780c */ /* 0x000fda0003f05070 */
[----:B------:R-:W-:Y:S05]  /*2e90*/  @P0 BRA `(.L_x_1) ;  /* 0x0000000400d80947 */ /* 0x000fea0003800000 */
        /* <DEDUP_REMOVED lines=38> */
.L_x_56:
[----:B------:R-:W-:Y:S05]  /*3100*/  BSYNC.RECONVERGENT B0 ;  /* 0x0000000000007941 */ /* 0x000fea0003800200 */
.L_x_55:
        /* <DEDUP_REMOVED lines=25> */
.L_x_58:
[----:B------:R-:W-:Y:S05]  /*32a0*/  BSYNC.RECONVERGENT B0 ;  /* 0x0000000000007941 */ /* 0x000fea0003800200 */
.L_x_57:
        /* <DEDUP_REMOVED lines=24> */
.L_x_60:
[----:B------:R-:W-:Y:S05]  /*3430*/  BSYNC.RECONVERGENT B0 ;  /* 0x0000000000007941 */ /* 0x000fea0003800200 */
.L_x_59:
        /* <DEDUP_REMOVED lines=23> */
[----:B------:R-:W-:-:S04]  /*35b0*/  LOP3.LUT R5, R5, R4, RZ, 0x3c, !PT ;  /* 0x0000000405057212 */ /* 0x000fc800078e3cff */
[----:B------:R-:W-:-:S04]  /*35c0*/  LOP3.LUT R4, R5, R4, RZ, 0x3c, !PT ;  /* 0x0000000405047212 */ /* 0x000fc800078e3cff */
[----:B------:R-:W-:-:S07]  /*35d0*/  LOP3.LUT R5, R5, R4, RZ, 0x3c, !PT ;  /* 0x0000000405057212 */ /* 0x000fce00078e3cff */
.L_x_62:
[----:B------:R-:W-:Y:S05]  /*35e0*/  BSYNC.RECONVERGENT B0 ;  /* 0x0000000000007941 */ /* 0x000fea0003800200 */
.L_x_61:
[----:B------:R-:W-:-:S11]  /*35f0*/  DADD R14, R14, R4 ;  /* 0x000000000e0e7229 */ /* 0x000fd60000000004 */
.L_x_1:
[----:B------:R-:W-:Y:S05]  /*3600*/  BSYNC.RECONVERGENT B1 ;  /* 0x0000000000017941 */ /* 0x000fea0003800200 */
.L_x_0:
[----:B------:R-:W0:Y:S01]  /*3610*/  LDCU UR4, c[0x0][0x390] ;  /* 0x00007200ff0477ac */ /* 0x000e220008000800 */
[----:B------:R-:W-:Y:S01]  /*3620*/  BSSY.RECONVERGENT B0, `(.L_x_63) ;  /* 0x0000081000007945 */ /* 0x000fe20003800200 */
[----:B0-----:R-:W-:-:S13]  /*3630*/  ISETP.GE.AND P0, PT, R12, UR4, PT ;  /* 0x000000040c007c0c */ /* 0x001fda000bf06270 */
[----:B------:R-:W-:Y:S05]  /*3640*/  @P0 BRA `(.L_x_64) ;  /* 0x0000000400f80947 */ /* 0x000fea0003800000 */
[----:B------:R-:W-:Y:S01]  /*3650*/  ISETP.NE.AND P0, PT, R13, R12, PT ;  /* 0x0000000c0d00720c */ /* 0x000fe20003f05270 */
        /* <DEDUP_REMOVED lines=11> */
[----:B--2--5:R-:W-:-:S02]  /*3710*/  DADD R16, -R22, R16 ;  /* 0x0000000016107229 */ /* 0x024fc40000000110 */
        /* <DEDUP_REMOVED lines=28> */
.L_x_68:
[----:B------:R-:W-:Y:S05]  /*38e0*/  BSYNC.RECONVERGENT B3 ;  /* 0x0000000000037941 */ /* 0x000fea0003800200 */
.L_x_67:
[----:B------:R-:W0:Y:S01]  /*38f0*/  LDC.64 R10, c[0x4][RZ] ;  /* 0x01000000ff0a7b82 */ /* 0x000e220000000a00 */
[----:B------:R-:W2:Y:S04]  /*3900*/  LDG.E.64 R26, desc[UR6][R26.64] ;  /* 0x000000061a1a7981 */ /* 0x000ea8000c1e1b00 */
[----:B0-----:R-:W3:Y:S01]  /*3910*/  LDG.E.64 R2, desc[UR6][R10.64] ;  /* 0x000000060a027981 */ /* 0x001ee2000c1e1b00 */
[----:B------:R-:W0:Y:S01]  /*3920*/  MUFU.RCP64H R5, R39 ;  /* 0x0000002700057308 */ /* 0x000e220000001800 */
[----:B------:R-:W-:-:S06]  /*3930*/  IMAD.MOV.U32 R4, RZ, RZ, 0x1 ;  /* 0x00000001ff047424 */ /* 0x000fcc00078e00ff */
[----:B0-----:R-:W-:-:S08]  /*3940*/  DFMA R6, -R38, R4, 1 ;  /* 0x3ff000002606742b */ /* 0x001fd00000000104 */
[----:B------:R-:W-:-:S08]  /*3950*/  DFMA R6, R6, R6, R6 ;  /* 0x000000060606722b */ /* 0x000fd00000000006 */
[----:B------:R-:W-:-:S08]  /*3960*/  DFMA R6, R4, R6, R4 ;  /* 0x000000060406722b */ /* 0x000fd00000000004 */
[----:B------:R-:W-:-:S08]  /*3970*/  DFMA R4, -R38, R6, 1 ;  /* 0x3ff000002604742b */ /* 0x000fd00000000106 */
[----:B------:R-:W-:Y:S01]  /*3980*/  DFMA R4, R6, R4, R6 ;  /* 0x000000040604722b */ /* 0x000fe20000000006 */
[----:B------:R-:W-:Y:S01]  /*3990*/  BSSY.RECONVERGENT B3, `(.L_x_69) ;  /* 0x0000012000037945 */ /* 0x000fe20003800200 */
[----:B---3--:R-:W-:-:S08]  /*39a0*/  DMUL R2, R20, R2 ;  /* 0x0000000214027228 */ /* 0x008fd00000000000 */
[----:B--2---:R-:W-:-:S08]  /*39b0*/  DMUL R8, R2, R26 ;  /* 0x0000001a02087228 */ /* 0x004fd00000000000 */
[----:B------:R-:W-:-:S08]  /*39c0*/  DMUL R2, R8, R4 ;  /* 0x0000000408027228 */ /* 0x000fd00000000000 */
[----:B------:R-:W-:-:S08]  /*39d0*/  DFMA R26, -R38, R2, R8 ;  /* 0x00000002261a722b */ /* 0x000fd00000000108 */
[----:B------:R-:W-:Y:S01]  /*39e0*/  DFMA R26, R4, R26, R2 ;  /* 0x0000001a041a722b */ /* 0x000fe20000000002 */
[----:B------:R-:W-:-:S09]  /*39f0*/  FSETP.GEU.AND P1, PT, |R9|, 6.5827683646048100446e-37, PT ;  /* 0x036000000900780b */ /* 0x000fd20003f2e200 */
        /* <DEDUP_REMOVED lines=11> */
.L_x_70:
[----:B------:R-:W-:Y:S05]  /*3ab0*/  BSYNC.RECONVERGENT B3 ;  /* 0x0000000000037941 */ /* 0x000fea0003800200 */
.L_x_69:
        /* <DEDUP_REMOVED lines=24> */
.L_x_72:
[----:B------:R-:W-:Y:S05]  /*3c40*/  BSYNC.RECONVERGENT B3 ;  /* 0x0000000000037941 */ /* 0x000fea0003800200 */
.L_x_71:
        /* <DEDUP_REMOVED lines=26> */
.L_x_74:
[----:B------:R-:W-:Y:S05]  /*3df0*/  BSYNC.RECONVERGENT B3 ;  /* 0x0000000000037941 */ /* 0x000fea0003800200 */
.L_x_73:
[----:B------:R-:W-:-:S11]  /*3e00*/  DADD R14, R14, R4 ;  /* 0x000000000e0e7229 */ /* 0x000fd60000000004 */
.L_x_66:
[----:B------:R-:W-:Y:S05]  /*3e10*/  BSYNC.RECONVERGENT B1 ;  /* 0x0000000000017941 */ /* 0x000fea0003800200 */
.L_x_65:
[----:B------:R-:W-:-:S07]  /*3e20*/  IADD3 R12, PT, PT, R12, 0x1, RZ ;  /* 0x000000010c0c7810 */ /* 0x000fce0007ffe0ff */
.L_x_64:
[----:B------:R-:W-:Y:S05]  /*3e30*/  BSYNC.RECONVERGENT B0 ;  /* 0x0000000000007941 */ /* 0x000fea0003800200 */
.L_x_63:
[----:B------:R-:W0:Y:S01]  /*3e40*/  LDCU UR4, c[0x0][0x390] ;  /* 0x00007200ff0477ac */ /* 0x000e220008000800 */
[----:B------:R-:W-:Y:S01]  /*3e50*/  BSSY.RECONVERGENT B1, `(.L_x_75) ;  /* 0x0000346000017945 */ /* 0x000fe20003800200 */
[----:B0-----:R-:W-:-:S13]  /*3e60*/  ISETP.GE.AND P0, PT, R12, UR4, PT ;  /* 0x000000040c007c0c */ /* 0x001fda000bf06270 */
[----:B------:R-:W-:Y:S05]  /*3e70*/  @P0 BRA `(.L_x_76) ;  /* 0x00000034000c0947 */ /* 0x000fea0003800000 */
[----:B------:R-:W0:Y:S02]  /*3e80*/  LDC.64 R4, c[0x4][RZ] ;  /* 0x01000000ff047b82 */ /* 0x000e240000000a00 */
[----:B0-----:R-:W2:Y:S01]  /*3e90*/  LDG.E.64 R18, desc[UR6][R4.64] ;  /* 0x0000000604127981 */ /* 0x001ea2000c1e1b00 */
[C---:B------:R-:W-:Y:S01]  /*3ea0*/  VIADD R0, R12.reuse, -UR4 ;  /* 0x800000040c007c36 */ /* 0x040fe20008000000 */
[----:B------:R-:W-:Y:S01]  /*3eb0*/  BSSY.RECONVERGENT B0, `(.L_x_77) ;  /* 0x00001d5000007945 */ /* 0x000fe20003800200 */
[----:B------:R-:W-:-:S03]  /*3ec0*/  IADD3 R2, PT, PT, -R12, UR4, RZ ;  /* 0x000000040c027c10 */ /* 0x000fc6000fffe1ff */
[----:B------:R-:W-:Y:S01]  /*3ed0*/  ISETP.GT.U32.AND P0, PT, R0, -0x4, PT ;  /* 0xfffffffc0000780c */ /* 0x000fe20003f04070 */
[----:B--2--5:R-:W-:-:S12]  /*3ee0*/  DMUL R18, R20, R18 ;  /* 0x0000001214127228 */ /* 0x024fd80000000000 */
[----:B------:R-:W-:Y:S05]  /*3ef0*/  @P0 BRA `(.L_x_78) ;  /* 0x0000001c00400947 */ /* 0x000fea0003800000 */
[----:B------:R-:W0:Y:S01]  /*3f00*/  LDC.64 R4, c[0x0][0x380] ;  /* 0x0000e000ff047b82 */ /* 0x000e220000000a00 */
[----:B------:R-:W-:-:S05]  /*3f10*/  LOP3.LUT R0, R2, 0xfffffffc, RZ, 0xc0, !PT ;  /* 0xfffffffc02007812 */ /* 0x000fca00078ec0ff */
[----:B------:R-:W-:Y:S02]  /*3f20*/  IMAD.MOV R0, RZ, RZ, -R0 ;  /* 0x000000ffff007224 */ /* 0x000fe400078e0a00 */
[----:B0-----:R-:W-:-:S03]  /*3f30*/  IMAD.WIDE.U32 R4, R12, 0x28, R4 ;  /* 0x000000280c047825 */ /* 0x001fc600078e0004 */
[----:B------:R-:W-:-:S05]  /*3f40*/  IADD3 R16, P0, PT, R4, 0x50, RZ ;  /* 0x0000005004107810 */ /* 0x000fca0007f1e0ff */
[----:B------:R-:W-:-:S08]  /*3f50*/  IMAD.X R17, RZ, RZ, R5, P0 ;  /* 0x000000ffff117224 */ /* 0x000fd000000e0605 */
.L_x_111:
[----:B------:R-:W2:Y:S04]  /*3f60*/  LDG.E.64 R26, desc[UR6][R16.64+-0x40] ;  /* 0xffffc006101a7981 */ /* 0x000ea8000c1e1b00 */
[----:B------:R-:W3:Y:S01]  /*3f70*/  LDG.E.64 R28, desc[UR6][R16.64+-0x48] ;  /* 0xffffb806101c7981 */ /* 0x000ee2000c1e1b00 */
[----:B------:R-:W-:Y:S01]  /*3f80*/  UMOV UR8, 0xeb1c432d ;  /* 0xeb1c432d00087882 */ /* 0x000fe20000000000 */
[----:B------:R-:W-:Y:S01]  /*3f90*/  UMOV UR9, 0x3f1a36e2 ;  /* 0x3f1a36e200097882 */ /* 0x000fe20000000000 */
[----:B------:R-:W-:Y:S01]  /*3fa0*/  IMAD.MOV.U32 R8, RZ, RZ, 0x0 ;  /* 0x00000000ff087424 */ /* 0x000fe200078e00ff */
[----:B------:R-:W-:Y:S01]  /*3fb0*/  BSSY.RECONVERGENT B3, `(.L_x_79) ;  /* 0x0000022000037945 */ /* 0x000fe20003800200 */
[----:B------:R-:W-:Y:S02]  /*3fc0*/  IMAD.MOV.U32 R9, RZ, RZ, 0x3fd80000 ;  /* 0x3fd80000ff097424 */ /* 0x000fe400078e00ff */
[----:B------:R-:W-:-:S05]  /*3fd0*/  VIADD R0, R0, 0x4 ;  /* 0x0000000400007836 */ /* 0x000fca0000000000 */
[----:B------:R-:W-:Y:S01]  /*3fe0*/  ISETP.NE.AND P1, PT, R0, RZ, PT ;  /* 0x000000ff0000720c */ /* 0x000fe20003f25270 */
        /* <DEDUP_REMOVED lines=30> */
.L_x_80:
[----:B------:R-:W-:Y:S05]  /*41d0*/  BSYNC.RECONVERGENT B3 ;  /* 0x0000000000037941 */ /* 0x000fea0003800200 */
.L_x_79:
        /* <DEDUP_REMOVED lines=23> */
.L_x_82:
[----:B------:R-:W-:Y:S05]  /*4350*/  BSYNC.RECONVERGENT B3 ;  /* 0x0000000000037941 */ /* 0x000fea0003800200 */
.L_x_81:
        /* <DEDUP_REMOVED lines=25> */
.L_x_84:
[----:B------:R-:W-:Y:S05]  /*44f0*/  BSYNC.RECONVERGENT B3 ;  /* 0x0000000000037941 */ /* 0x000fea0003800200 */
.L_x_83:
        /* <DEDUP_REMOVED lines=25> */
.L_x_86:
[----:B------:R-:W-:Y:S05]  /*4690*/  BSYNC.RECONVERGENT B3 ;  /* 0x0000000000037941 */ /* 0x000fea0003800200 */
.L_x_85:
        /* <DEDUP_REMOVED lines=35> */
[----:B------:R-:W-:Y:S01]  /*48d0*/  MOV R42, R4 ;  /* 0x00000004002a7202 */ /* 0x000fe20000000f00 */
[----:B------:R-:W-:-:S07]  /*48e0*/  IMAD.MOV.U32 R43, RZ, RZ, R3 ;  /* 0x000000ffff2b7224 */ /* 0x000fce00078e0003 */
.L_x_88:
[----:B------:R-:W-:Y:S05]  /*48f0*/  BSYNC.RECONVERGENT B3 ;  /* 0x0000000000037941 */ /* 0x000fea0003800200 */
.L_x_87:
        /* <DEDUP_REMOVED lines=21> */
[----:B------:R-:W-:Y:S01]  /*4a50*/  IMAD.MOV.U32 R44, RZ, RZ, R5 ;  /* 0x000000ffff2c7224 */ /* 0x000fe200078e0005 */
[----:B------:R-:W-:-:S07]  /*4a60*/  MOV R45, R4 ;  /* 0x00000004002d7202 */ /* 0x000fce0000000f00 */
.L_x_90:
[----:B------:R-:W-:Y:S05]  /*4a70*/  BSYNC.RECONVERGENT B3 ;  /* 0x0000000000037941 */ /* 0x000fea0003800200 */
.L_x_89:
        /* <DEDUP_REMOVED lines=25> */
.L_x_92:
[----:B------:R-:W-:Y:S05]  /*4c10*/  BSYNC.RECONVERGENT B3 ;  /* 0x0000000000037941 */ /* 0x000fea0003800200 */
.L_x_91:
[----:B------:R-:W0:Y:S01]  /*4c20*/  MUFU.RCP64H R7, R43 ;  /* 0x0000002b00077308 */ /* 0x000e220000001800 */
[----:B------:R-:W-:Y:S01]  /*4c30*/  MOV R6, 0x1 ;  /* 0x0000000100067802 */ /* 0x000fe20000000f00 */
        /* <DEDUP_REMOVED lines=21> */
[----:B------:R-:W-:Y:S01]  /*4d90*/  IMAD.MOV.U32 R10, RZ, RZ, R5 ;  /* 0x000000ffff0a7224 */ /* 0x000fe200078e0005 */
[----:B------:R-:W-:-:S07]  /*4da0*/  MOV R11, R4 ;  /* 0x00000004000b7202 */ /* 0x000fce0000000f00 */
.L_x_94:
[----:B------:R-:W-:Y:S05]  /*4db0*/  BSYNC.RECONVERGENT B3 ;  /* 0x0000000000037941 */ /* 0x000fea0003800200 */
.L_x_93:
        /* <DEDUP_REMOVED lines=33> */
[----:B------:R-:W-:-:S07]  /*4fd0*/  IMAD.MOV.U32 R3, RZ, RZ, R39 ;  /* 0x000000ffff037224 */ /* 0x000fce00078e0027 */
[----:B------:R-:W-:Y:S05]  /*4fe0*/  CALL.REL.NOINC `($__internal_1_$__cuda_sm20_dsqrt_rn_f64_mediumpath_v1) ;  /* 0x0000002c00687944 */ /* 0x000fea0003c00000 */
[----:B------:R-:W-:Y:S01]  /*4ff0*/  MOV R42, R4 ;  /* 0x00000004002a7202 */ /* 0x000fe20000000f00 */
[----:B------:R-:W-:-:S07]  /*5000*/  IMAD.MOV.U32 R43, RZ, RZ, R3 ;  /* 0x000000ffff2b7224 */ /* 0x000fce00078e0003 */
.L_x_96:
[----:B------:R-:W-:Y:S05]  /*5010*/  BSYNC.RECONVERGENT B3 ;  /* 0x0000000000037941 */ /* 0x000fea0003800200 */
.L_x_95:
        /* <DEDUP_REMOVED lines=23> */
.L_x_98:
[----:B------:R-:W-:Y:S05]  /*5190*/  BSYNC.RECONVERGENT B3 ;  /* 0x0000000000037941 */ /* 0x000fea0003800200 */
.L_x_97:
[----:B------:R-:W0:Y:S01]  /*51a0*/  MUFU.RCP64H R5, R43 ;  /* 0x0000002b00057308 */ /* 0x000e220000001800 */
[----:B------:R-:W-:Y:S01]  /*51b0*/  IMAD.MOV.U32 R4, RZ, RZ, 0x1 ;  /* 0x00000001ff047424 */ /* 0x000fe200078e00ff */
[----:B------:R-:W-:Y:S05]  /*51c0*/  BSSY.RECONVERGENT B3, `(.L_x_99) ;  /* 0x0000014000037945 */ /* 0x000fea0003800200 */
[----:B0-----:R-:W-:-:S08]  /*51d0*/  DFMA R6, R4, -R42, 1 ;  /* 0x3ff000000406742b */ /* 0x001fd0000000082a */
[----:B------:R-:W-:-:S08]  /*51e0*/  DFMA R6, R6, R6, R6 ;  /* 0x000000060606722b */ /* 0x000fd00000000006 */
[----:B------:R-:W-:Y:S02]  /*51f0*/  DFMA R6, R4, R6, R4 ;  /* 0x000000060406722b */ /* 0x000fe40000000004 */
[----:B------:R-:W-:-:S06]  /*5200*/  DMUL R4, R30, R44 ;  /* 0x0000002c1e047228 */ /* 0x000fcc0000000000 */
[----:B------:R-:W-:-:S04]  /*5210*/  DFMA R8, R6, -R42, 1 ;  /* 0x3ff000000608742b */ /* 0x000fc8000000082a */
[----:B------:R-:W-:-:S04]  /*5220*/  FSETP.GEU.AND P2, PT, |R5|, 6.5827683646048100446e-37, PT ;  /* 0x036000000500780b */ /* 0x000fc80003f4e200 */
        /* <DEDUP_REMOVED lines=8> */
[----:B------:R-:W-:Y:S02]  /*52b0*/  MOV R7, R43 ;  /* 0x0000002b00077202 */ /* 0x000fe40000000f00 */
[----:B------:R-:W-:-:S07]  /*52c0*/  MOV R3, 0x52e0 ;  /* 0x000052e000037802 */ /* 0x000fce0000000f00 */
[----:B------:R-:W-:Y:S05]  /*52d0*/  CALL.REL.NOINC `($__internal_0_$__cuda_sm20_div_rn_f64_full) ;  /* 0x0000002400147944 */ /* 0x000fea0003c00000 */
[----:B------:R-:W-:Y:S02]  /*52e0*/  IMAD.MOV.U32 R30, RZ, RZ, R5 ;  /* 0x000000ffff1e7224 */ /* 0x000fe400078e0005 */
[----:B------:R-:W-:-:S07]  /*52f0*/  IMAD.MOV.U32 R31, RZ, RZ, R4 ;  /* 0x000000ffff1f7224 */ /* 0x000fce00078e0004 */
.L_x_100:
[----:B------:R-:W-:Y:S05]  /*5300*/  BSYNC.RECONVERGENT B3 ;  /* 0x0000000000037941 */ /* 0x000fea0003800200 */
.L_x_99:
[----:B------:R-:W0:Y:S01]  /*5310*/  MUFU.RCP64H R5, R43 ;  /* 0x0000002b00057308 */ /* 0x000e220000001800 */
[----:B------:R-:W-:Y:S01]  /*5320*/  MOV R4, 0x1 ;  /* 0x0000000100047802 */ /* 0x000fe20000000f00 */
[----:B------:R-:W-:Y:S01]  /*5330*/  BSSY.RECONVERGENT B3, `(.L_x_101) ;  /* 0x0000015000037945 */ /* 0x000fe20003800200 */
[----:B------:R-:W-:-:S04]  /*5340*/  DADD R30, R26, R30 ;  /* 0x000000001a1e7229 */ /* 0x000fc8000000001e */
        /* <DEDUP_REMOVED lines=19> */
.L_x_102:
[----:B------:R-:W-:Y:S05]  /*5480*/  BSYNC.RECONVERGENT B3 ;  /* 0x0000000000037941 */ /* 0x000fea0003800200 */
.L_x_101:
[----:B------:R-:W2:Y:S04]  /*5490*/  LDG.E.64 R28, desc[UR6][R16.64+0x38] ;  /* 0x00003806101c7981 */ /* 0x000ea8000c1e1b00 */
[----:B------:R-:W3:Y:S01]  /*54a0*/  LDG.E.64 R26, desc[UR6][R16.64+0x30] ;  /* 0x00003006101a7981 */ /* 0x000ee2000c1e1b00 */
[----:B------:R-:W-:Y:S01]  /*54b0*/  UMOV UR8, 0xeb1c432d ;  /* 0xeb1c432d00087882 */ /* 0x000fe20000000000 */
[----:B------:R-:W-:Y:S01]  /*54c0*/  UMOV UR9, 0x3f1a36e2 ;  /* 0x3f1a36e200097882 */ /* 0x000fe20000000000 */
[----:B------:R-:W-:Y:S01]  /*54d0*/  MOV R8, 0x0 ;  /* 0x0000000000087802 */ /* 0x000fe20000000f00 */
[----:B------:R-:W-:Y:S01]  /*54e0*/  IMAD.MOV.U32 R9, RZ, RZ, 0x3fd80000 ;  /* 0x3fd80000ff097424 */ /* 0x000fe200078e00ff */
        /* <DEDUP_REMOVED lines=29> */
[----:B------:R-:W-:Y:S02]  /*56c0*/  IMAD.MOV.U32 R42, RZ, RZ, R4 ;  /* 0x000000ffff2a7224 */ /* 0x000fe400078e0004 */
[----:B------:R-:W-:-:S07]  /*56d0*/  IMAD.MOV.U32 R43, RZ, RZ, R3 ;  /* 0x000000ffff2b7224 */ /* 0x000fce00078e0003 */
.L_x_104:
[----:B------:R-:W-:Y:S05]  /*56e0*/  BSYNC.RECONVERGENT B3 ;  /* 0x0000000000037941 */ /* 0x000fea0003800200 */
.L_x_103:
        /* <DEDUP_REMOVED lines=23> */
.L_x_106:
[----:B------:R-:W-:Y:S05]  /*5860*/  BSYNC.RECONVERGENT B3 ;  /* 0x0000000000037941 */ /* 0x000fea0003800200 */
.L_x_105:
        /* <DEDUP_REMOVED lines=18> */
[----:B------:R-:W-:Y:S01]  /*5990*/  MOV R7, R43 ;  /* 0x0000002b00077202 */ /* 0x000fe20000000f00 */
[----:B------:R-:W-:Y:S01]  /*59a0*/  IMAD.MOV.U32 R6, RZ, RZ, R42 ;  /* 0x000000ffff067224 */ /* 0x000fe200078e002a */
[----:B------:R-:W-:-:S07]  /*59b0*/  MOV R3, 0x59d0 ;  /* 0x000059d000037802 */ /* 0x000fce0000000f00 */
[----:B------:R-:W-:Y:S05]  /*59c0*/  CALL.REL.NOINC `($__internal_0_$__cuda_sm20_div_rn_f64_full) ;  /* 0x0000001c00587944 */ /* 0x000fea0003c00000 */
[----:B------:R-:W-:-:S04]  /*59d0*/  LOP3.LUT R5, R5, R4, RZ, 0x3c, !PT ;  /* 0x0000000405057212 */ /* 0x000fc800078e3cff */
[----:B------:R-:W-:-:S04]  /*59e0*/  LOP3.LUT R4, R5, R4, RZ, 0x3c, !PT ;  /* 0x0000000405047212 */ /* 0x000fc800078e3cff */
[----:B------:R-:W-:-:S07]  /*59f0*/  LOP3.LUT R5, R5, R4, RZ, 0x3c, !PT ;  /* 0x0000000405057212 */ /* 0x000fce00078e3cff */
.L_x_108:
[----:B------:R-:W-:Y:S05]  /*5a00*/  BSYNC.RECONVERGENT B3 ;  /* 0x0000000000037941 */ /* 0x000fea0003800200 */
.L_x_107:
        /* <DEDUP_REMOVED lines=23> */
[----:B------:R-:W-:Y:S01]  /*5b80*/  MOV R6, R5 ;  /* 0x0000000500067202 */ /* 0x000fe20000000f00 */
[----:B------:R-:W-:-:S07]  /*5b90*/  IMAD.MOV.U32 R7, RZ, RZ, R4 ;  /* 0x000000ffff077224 */ /* 0x000fce00078e0004 */
.L_x_110:
[----:B------:R-:W-:Y:S05]  /*5ba0*/  BSYNC.RECONVERGENT B3 ;  /* 0x0000000000037941 */ /* 0x000fea0003800200 */
.L_x_109:
[----:B------:R-:W-:Y:S01]  /*5bb0*/  IADD3 R16, P0, PT, R16, 0xa0, RZ ;  /* 0x000000a010107810 */ /* 0x000fe20007f1e0ff */
[----:B------:R-:W-:Y:S01]  /*5bc0*/  DADD R14, R14, R6 ;  /* 0x000000000e0e7229 */ /* 0x000fe20000000006 */
[----:B------:R-:W-:Y:S02]  /*5bd0*/  VIADD R12, R12, 0x4 ;  /* 0x000000040c0c7836 */ /* 0x000fe40000000000 */
[----:B------:R-:W-:Y:S01]  /*5be0*/  IADD3.X R17, PT, PT, RZ, R17, RZ, P0, !PT ;  /* 0x00000011ff117210 */ /* 0x000fe200007fe4ff */
[----:B------:R-:W-:Y:S08]  /*5bf0*/  @P1 BRA `(.L_x_111) ;  /* 0xffffffe000d81947 */ /* 0x000ff0000383ffff */
.L_x_78:
[----:B------:R-:W-:Y:S05]  /*5c00*/  BSYNC.RECONVERGENT B0 ;  /* 0x0000000000007941 */ /* 0x000fea0003800200 */
.L_x_77:
        /* <DEDUP_REMOVED lines=12> */
[----:B------:R-:W-:Y:S01]  /*5cd0*/  MOV R9, 0x3fd80000 ;  /* 0x3fd8000000097802 */ /* 0x000fe20000000f00 */
[----:B------:R-:W-:Y:S01]  /*5ce0*/  BSSY.RECONVERGENT B3, `(.L_x_114) ;  /* 0x000001f000037945 */ /* 0x000fe20003800200 */
        /* <DEDUP_REMOVED lines=30> */
.L_x_115:
[----:B------:R-:W-:Y:S05]  /*5ed0*/  BSYNC.RECONVERGENT B3 ;  /* 0x0000000000037941 */ /* 0x000fea0003800200 */
.L_x_114:
        /* <DEDUP_REMOVED lines=23> */
.L_x_117:
[----:B------:R-:W-:Y:S05]  /*6050*/  BSYNC.RECONVERGENT B3 ;  /* 0x0000000000037941 */ /* 0x000fea0003800200 */
.L_x_116:
        /* <DEDUP_REMOVED lines=25> */
.L_x_119:
[----:B------:R-:W-:Y:S05]  /*61f0*/  BSYNC.RECONVERGENT B3 ;  /* 0x0000000000037941 */ /* 0x000fea0003800200 */
.L_x_118:
        /* <DEDUP_REMOVED lines=25> */
.L_x_121:
[----:B------:R-:W-:Y:S05]  /*6390*/  BSYNC.RECONVERGENT B3 ;  /* 0x0000000000037941 */ /* 0x000fea0003800200 */
.L_x_120:
        /* <DEDUP_REMOVED lines=36> */
[----:B------:R-:W-:Y:S01]  /*65e0*/  IMAD.MOV.U32 R42, RZ, RZ, R4 ;  /* 0x000000ffff2a7224 */ /* 0x000fe200078e0004 */
[----:B------:R-:W-:-:S07]  /*65f0*/  MOV R43, R3 ;  /* 0x00000003002b7202 */ /* 0x000fce0000000f00 */
.L_x_123:
[----:B------:R-:W-:Y:S05]  /*6600*/  BSYNC.RECONVERGENT B3 ;  /* 0x0000000000037941 */ /* 0x000fea0003800200 */
.L_x_122:
        /* <DEDUP_REMOVED lines=25> */
.L_x_125:
[----:B------:R-:W-:Y:S05]  /*67a0*/  BSYNC.RECONVERGENT B3 ;  /* 0x0000000000037941 */ /* 0x000fea0003800200 */
.L_x_124:
        /* <DEDUP_REMOVED lines=25> */
.L_x_127:
[----:B------:R-:W-:Y:S05]  /*6940*/  BSYNC.RECONVERGENT B3 ;  /* 0x0000000000037941 */ /* 0x000fea0003800200 */
.L_x_126:
        /* <DEDUP_REMOVED lines=25> */
.L_x_129:
[----:B------:R-:W-:Y:S05]  /*6ae0*/  BSYNC.RECONVERGENT B3 ;  /* 0x0000000000037941 */ /* 0x000fea0003800200 */
.L_x_128:
[----:B------:R-:W-:Y:S01]  /*6af0*/  DADD R14, R14, R6 ;  /* 0x000000000e0e7229 */ /* 0x000fe20000000006 */
[----:B------:R-:W-:-:S10]  /*6b00*/  VIADD R12, R12, 0x2 ;  /* 0x000000020c0c7836 */ /* 0x000fd40000000000 */
.L_x_113:
[----:B------:R-:W-:Y:S05]  /*6b10*/  BSYNC.RECONVERGENT B0 ;  /* 0x0000000000007941 */ /* 0x000fea0003800200 */
.L_x_112:
        /* <DEDUP_REMOVED lines=41> */
.L_x_131:
[----:B------:R-:W-:Y:S05]  /*6db0*/  BSYNC.RECONVERGENT B0 ;  /* 0x0000000000007941 */ /* 0x000fea0003800200 */
.L_x_130:
        /* <DEDUP_REMOVED lines=25> */
.L_x_133:
[----:B------:R-:W-:Y:S05]  /*6f50*/  BSYNC.RECONVERGENT B0 ;  /* 0x0000000000007941 */ /* 0x000fea0003800200 */
.L_x_132:
        /* <DEDUP_REMOVED lines=22> */
[----:B------:R-:W-:Y:S02]  /*70c0*/  IMAD.MOV.U32 R2, RZ, RZ, R5 ;  /* 0x000000ffff027224 */ /* 0x000fe400078e0005 */
[----:B------:R-:W-:-:S07]  /*70d0*/  IMAD.MOV.U32 R3, RZ, RZ, R4 ;  /* 0x000000ffff037224 */ /* 0x000fce00078e0004 */
.L_x_135:
[----:B------:R-:W-:Y:S05]  /*70e0*/  BSYNC.RECONVERGENT B0 ;  /* 0x0000000000007941 */ /* 0x000fea0003800200 */
.L_x_134:
        /* <DEDUP_REMOVED lines=26> */
.L_x_137:
[----:B------:R-:W-:Y:S05]  /*7290*/  BSYNC.RECONVERGENT B0 ;  /* 0x0000000000007941 */ /* 0x000fea0003800200 */
.L_x_136:
[----:B------:R-:W-:-:S11]  /*72a0*/  DADD R14, R14, R4 ;  /* 0x000000000e0e7229 */ /* 0x000fd60000000004 */
.L_x_76:
[----:B------:R-:W-:Y:S05]  /*72b0*/  BSYNC.RECONVERGENT B1 ;  /* 0x0000000000017941 */ /* 0x000fea0003800200 */
.L_x_75:
[----:B------:R-:W0:Y:S01]  /*72c0*/  LDC.64 R16, c[0x0][0x380] ;  /* 0x0000e000ff107b82 */ /* 0x000e220000000a00 */
[----:B-----5:R-:W1:Y:S01]  /*72d0*/  MUFU.RCP64H R3, R21 ;  /* 0x0000001500037308 */ /* 0x020e620000001800 */
[----:B------:R-:W-:Y:S01]  /*72e0*/  IMAD.MOV.U32 R2, RZ, RZ, 0x1 ;  /* 0x00000001ff027424 */ /* 0x000fe200078e00ff */
[----:B------:R-:W2:Y:S01]  /*72f0*/  LDCU.64 UR4, c[0x0][0x398] ;  /* 0x00007300ff0477ac */ /* 0x000ea20008000a00 */
[----:B0-----:R-:W-:-:S05]  /*7300*/  IMAD.WIDE R16, R13, 0x28, R16 ;  /* 0x000000280d107825 */ /* 0x001fca00078e0210 */
[----:B------:R0:W5:Y:S01]  /*7310*/  LDG.E.64 R18, desc[UR6][R16.64+0x18] ;  /* 0x0000180610127981 */ /* 0x000162000c1e1b00 */
[----:B-1----:R-:W-:Y:S01]  /*7320*/  DFMA R4, -R20, R2, 1 ;  /* 0x3ff000001404742b */ /* 0x002fe20000000102 */
[----:B------:R-:W-:Y:S01]  /*7330*/  BSSY.RECONVERGENT B0, `(.L_x_138) ;  /* 0x0000016000007945 */ /* 0x000fe20003800200 */
[----:B--2---:R-:W-:-:S06]  /*7340*/  DMUL R30, R30, UR4 ;  /* 0x000000041e1e7c28 */ /* 0x004fcc0008000000 */
[----:B------:R-:W-:-:S04]  /*7350*/  DFMA R4, R4, R4, R4 ;  /* 0x000000040404722b */ /* 0x000fc80000000004 */
[----:B------:R-:W-:-:S04]  /*7360*/  FSETP.GEU.AND P1, PT, |R31|, 6.5827683646048100446e-37, PT ;  /* 0x036000001f00780b */ /* 0x000fc80003f2e200 */
[----:B------:R-:W-:-:S08]  /*7370*/  DFMA R4, R2, R4, R2 ;  /* 0x000000040204722b */ /* 0x000fd00000000002 */
[----:B------:R-:W-:-:S08]  /*7380*/  DFMA R2, -R20, R4, 1 ;  /* 0x3ff000001402742b */ /* 0x000fd00000000104 */
[----:B------:R-:W-:-:S08]  /*7390*/  DFMA R2, R4, R2, R4 ;  /* 0x000000020402722b */ /* 0x000fd00000000004 */
[----:B------:R-:W-:-:S08]  /*73a0*/  DMUL R4, R30, R2 ;  /* 0x000000021e047228 */ /* 0x000fd00000000000 */
[----:B------:R-:W-:-:S08]  /*73b0*/  DFMA R6, -R20, R4, R30 ;  /* 0x000000041406722b */ /* 0x000fd0000000011e */
[----:B------:R-:W-:-:S10]  /*73c0*/  DFMA R4, R2, R6, R4 ;  /* 0x000000060204722b */ /* 0x000fd40000000004 */
[----:B------:R-:W-:-:S05]  /*73d0*/  FFMA R0, RZ, R21, R5 ;  /* 0x00000015ff007223 */ /* 0x000fca0000000005 */
[----:B------:R-:W-:-:S13]  /*73e0*/  FSETP.GT.AND P0, PT, |R0|, 1.469367938527859385e-39, PT ;  /* 0x001000000000780b */ /* 0x000fda0003f04200 */
[----:B0-----:R-:W-:Y:S05]  /*73f0*/  @P0 BRA P1, `(.L_x_139) ;  /* 0x0000000000240947 */ /* 0x001fea0000800000 */
[----:B------:R-:W-:Y:S01]  /*7400*/  MOV R4, R30 ;  /* 0x0000001e00047202 */ /* 0x000fe20000000f00 */
[----:B------:R-:W-:Y:S01]  /*7410*/  IMAD.MOV.U32 R5, RZ, RZ, R31 ;  /* 0x000000ffff057224 */ /* 0x000fe200078e001f */
[----:B------:R-:W-:Y:S01]  /*7420*/  MOV R7, R21 ;  /* 0x0000001500077202 */ /* 0x000fe20000000f00 */
[----:B------:R-:W-:Y:S01]  /*7430*/  IMAD.MOV.U32 R6, RZ, RZ, R20 ;  /* 0x000000ffff067224 */ /* 0x000fe200078e0014 */
[----:B------:R-:W-:-:S07]  /*7440*/  MOV R3, 0x7460 ;  /* 0x0000746000037802 */ /* 0x000fce0000000f00 */
[----:B-----5:R-:W-:Y:S05]  /*7450*/  CALL.REL.NOINC `($__internal_0_$__cuda_sm20_div_rn_f64_full) ;  /* 0x0000000000b47944 */ /* 0x020fea0003c00000 */
[----:B------:R-:W-:-:S04]  /*7460*/  LOP3.LUT R5, R5, R4, RZ, 0x3c, !PT ;  /* 0x0000000405057212 */ /* 0x000fc800078e3cff */
[----:B------:R-:W-:-:S04]  /*7470*/  LOP3.LUT R4, R5, R4, RZ, 0x3c, !PT ;  /* 0x0000000405047212 */ /* 0x000fc800078e3cff */
[----:B------:R-:W-:-:S07]  /*7480*/  LOP3.LUT R5, R5, R4, RZ, 0x3c, !PT ;  /* 0x0000000405057212 */ /* 0x000fce00078e3cff */
.L_x_139:
[----:B------:R-:W-:Y:S05]  /*7490*/  BSYNC.RECONVERGENT B0 ;  /* 0x0000000000007941 */ /* 0x000fea0003800200 */
.L_x_138:
[----:B------:R-:W0:Y:S01]  /*74a0*/  LDC.64 R2, c[0x0][0x388] ;  /* 0x0000e200ff027b82 */ /* 0x000e220000000a00 */
[----:B-----5:R-:W-:Y:S01]  /*74b0*/  DADD R18, R18, R4 ;  /* 0x0000000012127229 */ /* 0x020fe20000000004 */
[----:B------:R-:W1:Y:S01]  /*74c0*/  LDCU.64 UR4, c[0x0][0x398] ;  /* 0x00007300ff0477ac */ /* 0x000e620008000a00 */
[----:B0-----:R-:W-:-:S05]  /*74d0*/  IMAD.WIDE R12, R13, 0x28, R2 ;  /* 0x000000280d0c7825 */ /* 0x001fca00078e0202 */
[----:B------:R0:W-:Y:S04]  /*74e0*/  STG.E.64 desc[UR6][R12.64+0x18], R18 ;  /* 0x000018120c007986 */ /* 0x0001e8000c101b06 */
[----:B------:R-:W5:Y:S01]  /*74f0*/  LDG.E.64 R16, desc[UR6][R16.64+0x20] ;  /* 0x0000200610107981 */ /* 0x000f62000c1e1b00 */
[----:B------:R-:W2:Y:S01]  /*7500*/  MUFU.RCP64H R3, R21 ;  /* 0x0000001500037308 */ /* 0x000ea20000001800 */
[----:B------:R-:W-:Y:S01]  /*7510*/  IMAD.MOV.U32 R2, RZ, RZ, 0x1 ;  /* 0x00000001ff027424 */ /* 0x000fe200078e00ff */
[----:B-1----:R-:W-:Y:S01]  /*7520*/  DMUL R14, R14, UR4 ;  /* 0x000000040e0e7c28 */ /* 0x002fe20008000000 */
[----:B------:R-:W-:Y:S09]  /*7530*/  BSSY.RECONVERGENT B0, `(.L_x_140) ;  /* 0x0000016000007945 */ /* 0x000ff20003800200 */
[----:B------:R-:W-:Y:S01]  /*7540*/  FSETP.GEU.AND P1, PT, |R15|, 6.5827683646048100446e-37, PT ;  /* 0x036000000f00780b */ /* 0x000fe20003f2e200 */
[----:B--2---:R-:W-:-:S08]  /*7550*/  DFMA R4, -R20, R2, 1 ;  /* 0x3ff000001404742b */ /* 0x004fd00000000102 */
[----:B------:R-:W-:-:S08]  /*7560*/  DFMA R4, R4, R4, R4 ;  /* 0x000000040404722b */ /* 0x000fd00000000004 */
        /* <DEDUP_REMOVED lines=9> */
[----:B------:R-:W-:Y:S01]  /*7600*/  IMAD.MOV.U32 R4, RZ, RZ, R14 ;  /* 0x000000ffff047224 */ /* 0x000fe200078e000e */
[----:B------:R-:W-:Y:S01]  /*7610*/  MOV R5, R15 ;  /* 0x0000000f00057202 */ /* 0x000fe20000000f00 */
[----:B------:R-:W-:Y:S01]  /*7620*/  IMAD.MOV.U32 R6, RZ, RZ, R20 ;  /* 0x000000ffff067224 */ /* 0x000fe200078e0014 */
[----:B------:R-:W-:Y:S01]  /*7630*/  MOV R3, 0x7660 ;  /* 0x0000766000037802 */ /* 0x000fe20000000f00 */
[----:B------:R-:W-:-:S07]  /*7640*/  IMAD.MOV.U32 R7, RZ, RZ, R21 ;  /* 0x000000ffff077224 */ /* 0x000fce00078e0015 */
[----:B-----5:R-:W-:Y:S05]  /*7650*/  CALL.REL.NOINC `($__internal_0_$__cuda_sm20_div_rn_f64_full) ;  /* 0x0000000000347944 */ /* 0x020fea0003c00000 */
[----:B------:R-:W-:-:S04]  /*7660*/  LOP3.LUT R5, R5, R4, RZ, 0x3c, !PT ;  /* 0x0000000405057212 */ /* 0x000fc800078e3cff */
[----:B------:R-:W-:-:S04]  /*7670*/  LOP3.LUT R4, R5, R4, RZ, 0x3c, !PT ;  /* 0x0000000405047212 */ /* 0x000fc800078e3cff */
[----:B------:R-:W-:-:S07]  /*7680*/  LOP3.LUT R5, R5, R4, RZ, 0x3c, !PT ;  /* 0x0000000405057212 */ /* 0x000fce00078e3cff */
.L_x_141:
[----:B------:R-:W-:Y:S05]  /*7690*/  BSYNC.RECONVERGENT B0 ;  /* 0x0000000000007941 */ /* 0x000fea0003800200 */
.L_x_140:
[----:B------:R-:W0:Y:S01]  /*76a0*/  LDCU.64 UR4, c[0x0][0x398] ;  /* 0x00007300ff0477ac */ /* 0x000e220008000a00 */
[----:B-----5:R-:W-:Y:S01]  /*76b0*/  DADD R16, R16, R4 ;  /* 0x0000000010107229 */ /* 0x020fe20000000004 */
[----:B------:R-:W-:Y:S06]  /*76c0*/  STG.E.64 desc[UR6][R12.64], R20 ;  /* 0x000000140c007986 */ /* 0x000fec000c101b06 */
[----:B------:R-:W-:Y:S01]  /*76d0*/  STG.E.64 desc[UR6][R12.64+0x20], R16 ;  /* 0x000020100c007986 */ /* 0x000fe2000c101b06 */
[----:B0-----:R-:W-:Y:S02]  /*76e0*/  DFMA R18, R18, UR4, R24 ;  /* 0x0000000412127c2b */ /* 0x001fe40008000018 */
[----:B------:R-:W-:-:S05]  /*76f0*/  DFMA R22, R16, UR4, R22 ;  /* 0x0000000410167c2b */ /* 0x000fca0008000016 */
[----:B------:R-:W-:Y:S04]  /*7700*/  STG.E.64 desc[UR6][R12.64+0x8], R18 ;  /* 0x000008120c007986 */ /* 0x000fe8000c101b06 */
[----:B------:R-:W-:Y:S01]  /*7710*/  STG.E.64 desc[UR6][R12.64+0x10], R22 ;  /* 0x000010160c007986 */ /* 0x000fe2000c101b06 */
[----:B------:R-:W-:Y:S05]  /*7720*/  EXIT ;  /* 0x000000000000794d */ /* 0x000fea0003800000 */
        .weak           $__internal_0_$__cuda_sm20_div_rn_f64_full
        .type           $__internal_0_$__cuda_sm20_div_rn_f64_full,@function
        .size           $__internal_0_$__cuda_sm20_div_rn_f64_full,($__internal_1_$__cuda_sm20_dsqrt_rn_f64_mediumpath_v1 - $__internal_0_$__cuda_sm20_div_rn_f64_full)
$__internal_0_$__cuda_sm20_div_rn_f64_full:
[C---:B------:R-:W-:Y:S01]  /*7730*/  FSETP.GEU.AND P0, PT, |R7|.reuse, 1.469367938527859385e-39, PT ;  /* 0x001000000700780b */ /* 0x040fe20003f0e200 */
[----:B------:R-:W-:Y:S01]  /*7740*/  IMAD.MOV.U32 R11, RZ, RZ, R7 ;  /* 0x000000ffff0b7224 */ /* 0x000fe200078e0007 */
[----:B------:R-:W-:Y:S01]  /*7750*/  MOV R10, R6 ;  /* 0x00000006000a7202 */ /* 0x000fe20000000f00 */
[----:B------:R-:W-:Y:S01]  /*7760*/  IMAD.MOV.U32 R32, RZ, RZ, R6 ;  /* 0x000000ffff207224 */ /* 0x000fe200078e0006 */
[----:B------:R-:W-:Y:S01]  /*7770*/  LOP3.LUT R8, R7, 0x800fffff, RZ, 0xc0, !PT ;  /* 0x800fffff07087812 */ /* 0x000fe200078ec0ff */
[----:B------:R-:W-:Y:S01]  /*7780*/  IMAD.MOV.U32 R37, RZ, RZ, R5 ;  /* 0x000000ffff257224 */ /* 0x000fe200078e0005 */
[----:B------:R-:W-:Y:S01]  /*7790*/  MOV R36, R4 ;  /* 0x0000000400247202 */ /* 0x000fe20000000f00 */
[----:B------:R-:W-:Y:S01]  /*77a0*/  IMAD.MOV.U32 R34, RZ, RZ, 0x1 ;  /* 0x00000001ff227424 */ /* 0x000fe200078e00ff */
[----:B------:R-:W-:Y:S01]  /*77b0*/  LOP3.LUT R33, R8, 0x3ff00000, RZ, 0xfc, !PT ;  /* 0x3ff0000008217812 */ /* 0x000fe200078efcff */
[----:B------:R-:W-:Y:S01]  /*77c0*/  BSSY.RECONVERGENT B2, `(.L_x_142) ;  /* 0x0000057000027945 */ /* 0x000fe20003800200 */
[C---:B------:R-:W-:Y:S01]  /*77d0*/  FSETP.GEU.AND P3, PT, |R37|.reuse, 1.469367938527859385e-39, PT ;  /* 0x001000002500780b */ /* 0x040fe20003f6e200 */
[----:B------:R-:W-:Y:S01]  /*77e0*/  IMAD.MOV.U32 R38, RZ, RZ, R36 ;  /* 0x000000ffff267224 */ /* 0x000fe200078e0024 */
[----:B------:R-:W-:Y:S01]  /*77f0*/  LOP3.LUT R4, R37, 0x7ff00000, RZ, 0xc0, !PT ;  /* 0x7ff0000025047812 */ /* 0x000fe200078ec0ff */
[----:B------:R-:W-:Y:S01]  /*7800*/  @!P0 DMUL R32, R10, 8.98846567431157953865e+307 ;  /* 0x7fe000000a208828 */ /* 0x000fe20000000000 */
[----:B------:R-:W-:-:S04]  /*7810*/  LOP3.LUT R6, R7, 0x7ff00000, RZ, 0xc0, !PT ;  /* 0x7ff0000007067812 */ /* 0x000fc800078ec0ff */
[C---:B------:R-:W-:Y:S01]  /*7820*/  ISETP.GE.U32.AND P2, PT, R4.reuse, R6, PT ;  /* 0x000000060400720c */ /* 0x040fe20003f46070 */
[----:B------:R-:W0:Y:S04]  /*7830*/  MUFU.RCP64H R35, R33 ;  /* 0x0000002100237308 */ /* 0x000e280000001800 */
[----:B------:R-:W-:Y:S02]  /*7840*/  @!P3 LOP3.LUT R5, R11, 0x7ff00000, RZ, 0xc0, !PT ;  /* 0x7ff000000b05b812 */ /* 0x000fe400078ec0ff */
[----:B------:R-:W-:Y:S02]  /*7850*/  @!P0 LOP3.LUT R6, R33, 0x7ff00000, RZ, 0xc0, !PT ;  /* 0x7ff0000021068812 */ /* 0x000fe400078ec0ff */
[----:B------:R-:W-:Y:S02]  /*7860*/  @!P3 ISETP.GE.U32.AND P4, PT, R4, R5, PT ;  /* 0x000000050400b20c */ /* 0x000fe40003f86070 */
[----:B------:R-:W-:-:S04]  /*7870*/  MOV R5, 0x1ca00000 ;  /* 0x1ca0000000057802 */ /* 0x000fc80000000f00 */
[----:B------:R-:W-:Y:S01]  /*7880*/  @!P3 SEL R7, R5, 0x63400000, !P4 ;  /* 0x634000000507b807 */ /* 0x000fe20006000000 */
[----:B0-----:R-:W-:-:S03]  /*7890*/  DFMA R8, R34, -R32, 1 ;  /* 0x3ff000002208742b */ /* 0x001fc60000000820 */
[----:B------:R-:W-:-:S05]  /*78a0*/  @!P3 LOP3.LUT R7, R7, 0x80000000, R37, 0xf8, !PT ;  /* 0x800000000707b812 */ /* 0x000fca00078ef825 */
[----:B------:R-:W-:-:S08]  /*78b0*/  DFMA R8, R8, R8, R8 ;  /* 0x000000080808722b */ /* 0x000fd00000000008 */
[----:B------:R-:W-:Y:S01]  /*78c0*/  DFMA R34, R34, R8, R34 ;  /* 0x000000082222722b */ /* 0x000fe20000000022 */
[----:B------:R-:W-:Y:S02]  /*78d0*/  SEL R8, R5, 0x63400000, !P2 ;  /* 0x6340000005087807 */ /* 0x000fe40005000000 */
[----:B------:R-:W-:Y:S02]  /*78e0*/  @!P3 LOP3.LUT R9, R7, 0x100000, RZ, 0xfc, !PT ;  /* 0x001000000709b812 */ /* 0x000fe400078efcff */
[----:B------:R-:W-:Y:S01]  /*78f0*/  LOP3.LUT R39, R8, 0x800fffff, R37, 0xf8, !PT ;  /* 0x800fffff08277812 */ /* 0x000fe200078ef825 */
[----:B------:R-:W-:Y:S02]  /*7900*/  @!P3 IMAD.MOV.U32 R8, RZ, RZ, RZ ;  /* 0x000000ffff08b224 */ /* 0x000fe400078e00ff */
[----:B------:R-:W-:Y:S01]  /*7910*/  DFMA R40, R34, -R32, 1 ;  /* 0x3ff000002228742b */ /* 0x000fe20000000820 */
[----:B------:R-:W-:-:S03]  /*7920*/  MOV R7, R4 ;  /* 0x0000000400077202 */ /* 0x000fc60000000f00 */
[----:B------:R-:W-:-:S04]  /*7930*/  @!P3 DFMA R38, R38, 2, -R8 ;  /* 0x400000002626b82b */ /* 0x000fc80000000808 */
[----:B------:R-:W-:-:S06]  /*7940*/  DFMA R40, R34, R40, R34 ;  /* 0x000000282228722b */ /* 0x000fcc0000000022 */
[----:B------:R-:W-:Y:S02]  /*7950*/  @!P3 LOP3.LUT R7, R39, 0x7ff00000, RZ, 0xc0, !PT ;  /* 0x7ff000002707b812 */ /* 0x000fe400078ec0ff */
[----:B------:R-:W-:-:S08]  /*7960*/  DMUL R8, R40, R38 ;  /* 0x0000002628087228 */ /* 0x000fd00000000000 */
[----:B------:R-:W-:-:S08]  /*7970*/  DFMA R34, R8, -R32, R38 ;  /* 0x800000200822722b */ /* 0x000fd00000000026 */
[----:B------:R-:W-:Y:S01]  /*7980*/  DFMA R34, R40, R34, R8 ;  /* 0x000000222822722b */ /* 0x000fe20000000008 */
[----:B------:R-:W-:-:S05]  /*7990*/  VIADD R8, R7, 0xffffffff ;  /* 0xffffffff07087836 */ /* 0x000fca0000000000 */
[----:B------:R-:W-:Y:S01]  /*79a0*/  ISETP.GT.U32.AND P0, PT, R8, 0x7feffffe, PT ;  /* 0x7feffffe0800780c */ /* 0x000fe20003f04070 */
[----:B------:R-:W-:-:S05]  /*79b0*/  VIADD R8, R6, 0xffffffff ;  /* 0xffffffff06087836 */ /* 0x000fca0000000000 */
[----:B------:R-:W-:-:S13]  /*79c0*/  ISETP.GT.U32.OR P0, PT, R8, 0x7feffffe, P0 ;  /* 0x7feffffe0800780c */ /* 0x000fda0000704470 */
[----:B------:R-:W-:Y:S05]  /*79d0*/  @P0 BRA `(.L_x_143) ;  /* 0x0000000000740947 */ /* 0x000fea0003800000 */
[----:B------:R-:W-:-:S04]  /*79e0*/  LOP3.LUT R6, R11, 0x7ff00000, RZ, 0xc0, !PT ;  /* 0x7ff000000b067812 */ /* 0x000fc800078ec0ff */
[CC--:B------:R-:W-:Y:S02]  /*79f0*/  VIADDMNMX R7, R4.reuse, -R6.reuse, 0xb9600000, !PT ;  /* 0xb960000004077446 */ /* 0x0c0fe40007800906 */
[----:B------:R-:W-:Y:S01]  /*7a00*/  ISETP.GE.U32.AND P0, PT, R4, R6, PT ;  /* 0x000000060400720c */ /* 0x000fe20003f06070 */
[----:B------:R-:W-:Y:S01]  /*7a10*/  IMAD.MOV.U32 R6, RZ, RZ, RZ ;  /* 0x000000ffff067224 */ /* 0x000fe200078e00ff */
[----:B------:R-:W-:Y:S02]  /*7a20*/  VIMNMX R7, PT, PT, R7, 0x46a00000, PT ;  /* 0x46a0000007077848 */ /* 0x000fe40003fe0100 */
[----:B------:R-:W-:-:S04]  /*7a30*/  SEL R5, R5, 0x63400000, !P0 ;  /* 0x6340000005057807 */ /* 0x000fc80004000000 */
[----:B------:R-:W-:-:S05]  /*7a40*/  IADD3 R5, PT, PT, -R5, R7, RZ ;  /* 0x0000000705057210 */ /* 0x000fca0007ffe1ff */
[----:B------:R-:W-:-:S06]  /*7a50*/  VIADD R7, R5, 0x7fe00000 ;  /* 0x7fe0000005077836 */ /* 0x000fcc0000000000 */
[----:B------:R-:W-:-:S10]  /*7a60*/  DMUL R8, R34, R6 ;  /* 0x0000000622087228 */ /* 0x000fd40000000000 */
[----:B------:R-:W-:-:S13]  /*7a70*/  FSETP.GTU.AND P0, PT, |R9|, 1.469367938527859385e-39, PT ;  /* 0x001000000900780b */ /* 0x000fda0003f0c200 */
[----:B------:R-:W-:Y:S05]  /*7a80*/  @P0 BRA `(.L_x_144) ;  /* 0x0000000000a80947 */ /* 0x000fea0003800000 */
[----:B------:R-:W-:Y:S01]  /*7a90*/  DFMA R32, R34, -R32, R38 ;  /* 0x800000202220722b */ /* 0x000fe20000000026 */
[----:B------:R-:W-:-:S09]  /*7aa0*/  MOV R10, RZ ;  /* 0x000000ff000a7202 */ /* 0x000fd20000000f00 */
[C---:B------:R-:W-:Y:S02]  /*7ab0*/  FSETP.NEU.AND P0, PT, R33.reuse, RZ, PT ;  /* 0x000000ff2100720b */ /* 0x040fe40003f0d000 */
[----:B------:R-:W-:-:S04]  /*7ac0*/  LOP3.LUT R4, R33, 0x80000000, R11, 0x48, !PT ;  /* 0x8000000021047812 */ /* 0x000fc800078e480b */
[----:B------:R-:W-:-:S07]  /*7ad0*/  LOP3.LUT R11, R4, R7, RZ, 0xfc, !PT ;  /* 0x00000007040b7212 */ /* 0x000fce00078efcff */
[----:B------:R-:W-:Y:S05]  /*7ae0*/  @!P0 BRA `(.L_x_144) ;  /* 0x0000000000908947 */ /* 0x000fea0003800000 */
[----:B------:R-:W-:Y:S01]  /*7af0*/  IMAD.MOV R7, RZ, RZ, -R5 ;  /* 0x000000ffff077224 */ /* 0x000fe200078e0a05 */
[----:B------:R-:W-:Y:S01]  /*7b00*/  IADD3 R5, PT, PT, -R5, -0x43300000, RZ ;  /* 0xbcd0000005057810 */ /* 0x000fe20007ffe1ff */
[----:B------:R-:W-:-:S06]  /*7b10*/  IMAD.MOV.U32 R6, RZ, RZ, RZ ;  /* 0x000000ffff067224 */ /* 0x000fcc00078e00ff */
[----:B------:R-:W-:Y:S02]  /*7b20*/  DFMA R6, R8, -R6, R34 ;  /* 0x800000060806722b */ /* 0x000fe40000000022 */
[----:B------:R-:W-:-:S08]  /*7b30*/  DMUL.RP R34, R34, R10 ;  /* 0x0000000a22227228 */ /* 0x000fd00000008000 */
[----:B------:R-:W-:Y:S02]  /*7b40*/  FSETP.NEU.AND P0, PT, |R7|, R5, PT ;  /* 0x000000050700720b */ /* 0x000fe40003f0d200 */
[----:B------:R-:W-:Y:S02]  /*7b50*/  LOP3.LUT R4, R35, R4, RZ, 0x3c, !PT ;  /* 0x0000000423047212 */ /* 0x000fe400078e3cff */
[----:B------:R-:W-:Y:S02]  /*7b60*/  FSEL R5, R34, R8, !P0 ;  /* 0x0000000822057208 */ /* 0x000fe40004000000 */
[----:B------:R-:W-:Y:S02]  /*7b70*/  FSEL R4, R4, R9, !P0 ;  /* 0x0000000904047208 */ /* 0x000fe40004000000 */
[----:B------:R-:W-:-:S03]  /*7b80*/  MOV R8, R5 ;  /* 0x0000000500087202 */ /* 0x000fc60000000f00 */
[----:B------:R-:W-:Y:S01]  /*7b90*/  IMAD.MOV.U32 R9, RZ, RZ, R4 ;  /* 0x000000ffff097224 */ /* 0x000fe200078e0004 */
[----:B------:R-:W-:Y:S06]  /*7ba0*/  BRA `(.L_x_144) ;  /* 0x0000000000607947 */ /* 0x000fec0003800000 */
.L_x_143:
[----:B------:R-:W-:-:S14]  /*7bb0*/  DSETP.NAN.AND P0, PT, R36, R36, PT ;  /* 0x000000242400722a */ /* 0x000fdc0003f08000 */
[----:B------:R-:W-:Y:S05]  /*7bc0*/  @P0 BRA `(.L_x_145) ;  /* 0x00000000004c0947 */ /* 0x000fea0003800000 */
[----:B------:R-:W-:-:S14]  /*7bd0*/  DSETP.NAN.AND P0, PT, R10, R10, PT ;  /* 0x0000000a0a00722a */ /* 0x000fdc0003f08000 */
[----:B------:R-:W-:Y:S05]  /*7be0*/  @P0 BRA `(.L_x_146) ;  /* 0x0000000000340947 */ /* 0x000fea0003800000 */
[----:B------:R-:W-:Y:S01]  /*7bf0*/  ISETP.NE.AND P0, PT, R7, R6, PT ;  /* 0x000000060700720c */ /* 0x000fe20003f05270 */
[----:B------:R-:W-:Y:S01]  /*7c00*/  IMAD.MOV.U32 R8, RZ, RZ, 0x0 ;  /* 0x00000000ff087424 */ /* 0x000fe200078e00ff */
[----:B------:R-:W-:-:S11]  /*7c10*/  MOV R9, 0xfff80000 ;  /* 0xfff8000000097802 */ /* 0x000fd60000000f00 */
[----:B------:R-:W-:Y:S05]  /*7c20*/  @!P0 BRA `(.L_x_144) ;  /* 0x0000000000408947 */ /* 0x000fea0003800000 */
[----:B------:R-:W-:Y:S02]  /*7c30*/  ISETP.NE.AND P0, PT, R7, 0x7ff00000, PT ;  /* 0x7ff000000700780c */ /* 0x000fe40003f05270 */
[----:B------:R-:W-:Y:S02]  /*7c40*/  LOP3.LUT R4, R37, 0x80000000, R11, 0x48, !PT ;  /* 0x8000000025047812 */ /* 0x000fe400078e480b */
[----:B------:R-:W-:-:S13]  /*7c50*/  ISETP.EQ.OR P0, PT, R6, RZ, !P0 ;  /* 0x000000ff0600720c */ /* 0x000fda0004702670 */
[----:B------:R-:W-:Y:S01]  /*7c60*/  @P0 LOP3.LUT R5, R4, 0x7ff00000, RZ, 0xfc, !PT ;  /* 0x7ff0000004050812 */ /* 0x000fe200078efcff */
[----:B------:R-:W-:Y:S01]  /*7c70*/  @!P0 IMAD.MOV.U32 R8, RZ, RZ, RZ ;  /* 0x000000ffff088224 */ /* 0x000fe200078e00ff */
[----:B------:R-:W-:Y:S01]  /*7c80*/  @P0 MOV R8, RZ ;  /* 0x000000ff00080202 */ /* 0x000fe20000000f00 */
[----:B------:R-:W-:Y:S02]  /*7c90*/  @!P0 IMAD.MOV.U32 R9, RZ, RZ, R4 ;  /* 0x000000ffff098224 */ /* 0x000fe400078e0004 */
[----:B------:R-:W-:Y:S01]  /*7ca0*/  @P0 IMAD.MOV.U32 R9, RZ, RZ, R5 ;  /* 0x000000ffff090224 */ /* 0x000fe200078e0005 */
[----:B------:R-:W-:Y:S06]  /*7cb0*/  BRA `(.L_x_144) ;  /* 0x00000000001c7947 */ /* 0x000fec0003800000 */
.L_x_146:
[----:B------:R-:W-:Y:S01]  /*7cc0*/  LOP3.LUT R4, R11, 0x80000, RZ, 0xfc, !PT ;  /* 0x000800000b047812 */ /* 0x000fe200078efcff */
[----:B------:R-:W-:-:S03]  /*7cd0*/  IMAD.MOV.U32 R8, RZ, RZ, R10 ;  /* 0x000000ffff087224 */ /* 0x000fc600078e000a */
[----:B------:R-:W-:Y:S01]  /*7ce0*/  MOV R9, R4 ;  /* 0x0000000400097202 */ /* 0x000fe20000000f00 */
[----:B------:R-:W-:Y:S06]  /*7cf0*/  BRA `(.L_x_144) ;  /* 0x00000000000c7947 */ /* 0x000fec0003800000 */
.L_x_145:
[----:B------:R-:W-:Y:S01]  /*7d00*/  LOP3.LUT R4, R37, 0x80000, RZ, 0xfc, !PT ;  /* 0x0008000025047812 */ /* 0x000fe200078efcff */
[----:B------:R-:W-:-:S04]  /*7d10*/  IMAD.MOV.U32 R8, RZ, RZ, R36 ;  /* 0x000000ffff087224 */ /* 0x000fc800078e0024 */
[----:B------:R-:W-:-:S07]  /*7d20*/  IMAD.MOV.U32 R9, RZ, RZ, R4 ;  /* 0x000000ffff097224 */ /* 0x000fce00078e0004 */
.L_x_144:
[----:B------:R-:W-:Y:S05]  /*7d30*/  BSYNC.RECONVERGENT B2 ;  /* 0x0000000000027941 */ /* 0x000fea0003800200 */
.L_x_142:
[----:B------:R-:W-:Y:S02]  /*7d40*/  HFMA2 R7, -RZ, RZ, 0, 0 ;  /* 0x00000000ff077431 */ /* 0x000fe400000001ff */
[----:B------:R-:W-:Y:S01]  /*7d50*/  IMAD.MOV.U32 R6, RZ, RZ, R3 ;  /* 0x000000ffff067224 */ /* 0x000fe200078e0003 */
[----:B------:R-:W-:Y:S01]  /*7d60*/  MOV R5, R8 ;  /* 0x0000000800057202 */ /* 0x000fe20000000f00 */
[----:B------:R-:W-:Y:S02]  /*7d70*/  IMAD.MOV.U32 R4, RZ, RZ, R9 ;  /* 0x000000ffff047224 */ /* 0x000fe400078e0009 */
[----:B------:R-:W-:Y:S05]  /*7d80*/  RET.REL.NODEC R6 `(_Z11next_kernelP6PlanetS0_id) ;  /* 0xffffff80069c7950 */ /* 0x000fea0003c3ffff */
        .weak           $__internal_1_$__cuda_sm20_dsqrt_rn_f64_mediumpath_v1
        .type           $__internal_1_$__cuda_sm20_dsqrt_rn_f64_mediumpath_v1,@function
        .size           $__internal_1_$__cuda_sm20_dsqrt_rn_f64_mediumpath_v1,(.L_x_153 - $__internal_1_$__cuda_sm20_dsqrt_rn_f64_mediumpath_v1)
$__internal_1_$__cuda_sm20_dsqrt_rn_f64_mediumpath_v1:
[----:B------:R-:W-:Y:S01]  /*7d90*/  ISETP.GE.U32.AND P0, PT, R6, -0x3400000, PT ;  /* 0xfcc000000600780c */ /* 0x000fe20003f06070 */
[----:B------:R-:W-:Y:S01]  /*7da0*/  BSSY.RECONVERGENT B2, `(.L_x_147) ;  /* 0x0000029000027945 */ /* 0x000fe20003800200 */
[----:B------:R-:W-:Y:S01]  /*7db0*/  IMAD.MOV.U32 R34, RZ, RZ, R4 ;  /* 0x000000ffff227224 */ /* 0x000fe200078e0004 */
[----:B------:R-:W-:Y:S01]  /*7dc0*/  MOV R36, R10 ;  /* 0x0000000a00247202 */ /* 0x000fe20000000f00 */
[----:B------:R-:W-:Y:S01]  /*7dd0*/  IMAD.MOV.U32 R37, RZ, RZ, R9 ;  /* 0x000000ffff257224 */ /* 0x000fe200078e0009 */
[----:B------:R-:W-:Y:S01]  /*7de0*/  MOV R9, R7 ;  /* 0x0000000700097202 */ /* 0x000fe20000000f00 */
[----:B------:R-:W-:Y:S02]  /*7df0*/  IMAD.MOV.U32 R35, RZ, RZ, R3 ;  /* 0x000000ffff237224 */ /* 0x000fe400078e0003 */
[----:B------:R-:W-:-:S05]  /*7e00*/  IMAD.MOV.U32 R4, RZ, RZ, R11 ;  /* 0x000000ffff047224 */ /* 0x000fca00078e000b */
[----:B------:R-:W-:Y:S05]  /*7e10*/  @!P0 BRA `(.L_x_148) ;  /* 0x0000000000208947 */ /* 0x000fea0003800000 */
[----:B------:R-:W-:-:S10]  /*7e20*/  DFMA.RM R8, R36, R4, R8 ;  /* 0x000000042408722b */ /* 0x000fd40000004008 */
[----:B------:R-:W-:-:S05]  /*7e30*/  IADD3 R4, P0, PT, R8, 0x1, RZ ;  /* 0x0000000108047810 */ /* 0x000fca0007f1e0ff */
[----:B------:R-:W-:-:S06]  /*7e40*/  IMAD.X R5, RZ, RZ, R9, P0 ;  /* 0x000000ffff057224 */ /* 0x000fcc00000e0609 */
[----:B------:R-:W-:-:S08]  /*7e50*/  DFMA.RP R34, -R8, R4, R34 ;  /* 0x000000040822722b */ /* 0x000fd00000008122 */
[----:B------:R-:W-:-:S06]  /*7e60*/  DSETP.GT.AND P0, PT, R34, RZ, PT ;  /* 0x000000ff2200722a */ /* 0x000fcc0003f04000 */
[----:B------:R-:W-:Y:S02]  /*7e70*/  FSEL R4, R4, R8, P0 ;  /* 0x0000000804047208 */ /* 0x000fe40000000000 */
[----:B------:R-:W-:Y:S01]  /*7e80*/  FSEL R5, R5, R9, P0 ;  /* 0x0000000905057208 */ /* 0x000fe20000000000 */
[----:B------:R-:W-:Y:S06]  /*7e90*/  BRA `(.L_x_149) ;  /* 0x0000000000647947 */ /* 0x000fec0003800000 */
.L_x_148:
[----:B------:R-:W-:-:S14]  /*7ea0*/  DSETP.NE.AND P0, PT, R34, RZ, PT ;  /* 0x000000ff2200722a */ /* 0x000fdc0003f05000 */
[----:B------:R-:W-:Y:S05]  /*7eb0*/  @!P0 BRA `(.L_x_150) ;  /* 0x0000000000588947 */ /* 0x000fea0003800000 */
[----:B------:R-:W-:-:S13]  /*7ec0*/  ISETP.GE.AND P0, PT, R35, RZ, PT ;  /* 0x000000ff2300720c */ /* 0x000fda0003f06270 */
[----:B------:R-:W-:Y:S01]  /*7ed0*/  @!P0 IMAD.MOV.U32 R4, RZ, RZ, 0x0 ;  /* 0x00000000ff048424 */ /* 0x000fe200078e00ff */
[----:B------:R-:W-:Y:S01]  /*7ee0*/  @!P0 MOV R5, 0xfff80000 ;  /* 0xfff8000000058802 */ /* 0x000fe20000000f00 */
[----:B------:R-:W-:Y:S06]  /*7ef0*/  @!P0 BRA `(.L_x_149) ;  /* 0x00000000004c8947 */ /* 0x000fec0003800000 */
[----:B------:R-:W-:-:S13]  /*7f00*/  ISETP.GT.AND P0, PT, R35, 0x7fefffff, PT ;  /* 0x7fefffff2300780c */ /* 0x000fda0003f04270 */
[----:B------:R-:W-:Y:S05]  /*7f10*/  @P0 BRA `(.L_x_150) ;  /* 0x0000000000400947 */ /* 0x000fea0003800000 */
[----:B------:R-:W-:Y:S01]  /*7f20*/  DMUL R34, R34, 8.11296384146066816958e+31 ;  /* 0x4690000022227828 */ /* 0x000fe20000000000 */
[----:B------:R-:W-:Y:S01]  /*7f30*/  IMAD.MOV.U32 R8, RZ, RZ, RZ ;  /* 0x000000ffff087224 */ /* 0x000fe200078e00ff */
[----:B------:R-:W-:Y:S01]  /*7f40*/  MOV R5, 0x3fd80000 ;  /* 0x3fd8000000057802 */ /* 0x000fe20000000f00 */
[----:B------:R-:W-:-:S03]  /*7f50*/  IMAD.MOV.U32 R4, RZ, RZ, 0x0 ;  /* 0x00000000ff047424 */ /* 0x000fc600078e00ff */
[----:B------:R-:W0:Y:S02]  /*7f60*/  MUFU.RSQ64H R9, R35 ;  /* 0x0000002300097308 */ /* 0x000e240000001c00 */
[----:B0-----:R-:W-:-:S08]  /*7f70*/  DMUL R6, R8, R8 ;  /* 0x0000000808067228 */ /* 0x001fd00000000000 */
[----:B------:R-:W-:-:S08]  /*7f80*/  DFMA R6, R34, -R6, 1 ;  /* 0x3ff000002206742b */ /* 0x000fd00000000806 */
[----:B------:R-:W-:Y:S02]  /*7f90*/  DFMA R4, R6, R4, 0.5 ;  /* 0x3fe000000604742b */ /* 0x000fe40000000004 */
[----:B------:R-:W-:-:S08]  /*7fa0*/  DMUL R6, R8, R6 ;  /* 0x0000000608067228 */ /* 0x000fd00000000000 */
[----:B------:R-:W-:-:S08]  /*7fb0*/  DFMA R6, R4, R6, R8 ;  /* 0x000000060406722b */ /* 0x000fd00000000008 */
[----:B------:R-:W-:Y:S02]  /*7fc0*/  DMUL R4, R34, R6 ;  /* 0x0000000622047228 */ /* 0x000fe40000000000 */
[----:B------:R-:W-:-:S06]  /*7fd0*/  VIADD R7, R7, 0xfff00000 ;  /* 0xfff0000007077836 */ /* 0x000fcc0000000000 */
[----:B------:R-:W-:-:S08]  /*7fe0*/  DFMA R34, R4, -R4, R34 ;  /* 0x800000040422722b */ /* 0x000fd00000000022 */
[----:B------:R-:W-:-:S10]  /*7ff0*/  DFMA R4, R6, R34, R4 ;  /* 0x000000220604722b */ /* 0x000fd40000000004 */
[----:B------:R-:W-:Y:S01]  /*8000*/  VIADD R5, R5, 0xfcb00000 ;  /* 0xfcb0000005057836 */ /* 0x000fe20000000000 */
[----:B------:R-:W-:Y:S06]  /*8010*/  BRA `(.L_x_149) ;  /* 0x0000000000047947 */ /* 0x000fec0003800000 */
.L_x_150:
[----:B------:R-:W-:-:S11]  /*8020*/  DADD R4, R34, R34 ;  /* 0x0000000022047229 */ /* 0x000fd60000000022 */
.L_x_149:
[----:B------:R-:W-:Y:S05]  /*8030*/  BSYNC.RECONVERGENT B2 ;  /* 0x0000000000027941 */ /* 0x000fea0003800200 */
.L_x_147:
[----:B------:R-:W-:Y:S01]  /*8040*/  IMAD.MOV.U32 R33, RZ, RZ, 0x0 ;  /* 0x00000000ff217424 */ /* 0x000fe200078e00ff */
[----:B------:R-:W-:-:S03]  /*8050*/  MOV R3, R5 ;  /* 0x0000000500037202 */ /* 0x000fc60000000f00 */
[----:B------:R-:W-:Y:S05]  /*8060*/  RET.REL.NODEC R32 `(_Z11next_kernelP6PlanetS0_id) ;  /* 0xffffff7c20e47950 */ /* 0x000fea0003c3ffff */
.L_x_151:
[----:B------:R-:W-:-:S00]  /*8070*/  BRA `(.L_x_151) ;  /* 0xfffffffc00fc7947 */ /* 0x000fc0000383ffff */
[----:B------:R-:W-:-:S00]  /*8080*/  NOP ;  /* 0x0000000000007918 */ /* 0x000fc00000000000 */
[----:B------:R-:W-:-:S00]  /*8090*/  NOP ;  /* 0x0000000000007918 */ /* 0x000fc00000000000 */
[----:B------:R-:W-:-:S00]  /*80a0*/  NOP ;  /* 0x0000000000007918 */ /* 0x000fc00000000000 */
[----:B------:R-:W-:-:S00]  /*80b0*/  NOP ;  /* 0x0000000000007918 */ /* 0x000fc00000000000 */
[----:B------:R-:W-:-:S00]  /*80c0*/  NOP ;  /* 0x0000000000007918 */ /* 0x000fc00000000000 */
[----:B------:R-:W-:-:S00]  /*80d0*/  NOP ;  /* 0x0000000000007918 */ /* 0x000fc00000000000 */
[----:B------:R-:W-:-:S00]  /*80e0*/  NOP ;  /* 0x0000000000007918 */ /* 0x000fc00000000000 */
[----:B------:R-:W-:-:S00]  /*80f0*/  NOP ;  /* 0x0000000000007918 */ /* 0x000fc00000000000 */
.L_x_153:


//--------------------- .nv.global.init           --------------------------
	.section	.nv.global.init,"aw",@progbits
	.align	8
.nv.global.init:
	.type		dev_G,@object
	.size		dev_G,(.L_0 - dev_G)
dev_G:
        /*0000*/ 	.byte	0x6d, 0xc5, 0xfe, 0xb2, 0x7b, 0xb2, 0x1a, 0x40
.L_0:


//--------------------- .nv.shared.reserved.0     --------------------------
	.section	.nv.shared.reserved.0,"aw",@nobits
	.weak		__nv_reservedSMEM_offset_0_alias
	.size		__nv_reservedSMEM_offset_0_alias, 0, 64
	.other		__nv_reservedSMEM_offset_0_alias,@"STO_CUDA_RESERVED_SHARED STV_DEFAULT"
__nv_reservedSMEM_offset_0_alias:
	.zero		0
	.zero		64


//--------------------- .nv.constant0._Z11next_kernelP6PlanetS0_id --------------------------
	.section	.nv.constant0._Z11next_kernelP6PlanetS0_id,"a",@progbits
	.sectionflags	@""
	.align	4
.nv.constant0._Z11next_kernelP6PlanetS0_id:
	.zero		928


//--------------------- SYMBOLS --------------------------

	.type		.nv.reservedSmem.offset0,@object
	.size		.nv.reservedSmem.offset0,0x4
